//
// Generated by NVIDIA NVVM Compiler
//
// Compiler Build ID: CL-36424714
// Cuda compilation tools, release 13.0, V13.0.88
// Based on NVVM 20.0.0
//

.version 9.0
.target sm_100
.address_size 64

	// .globl	_Z10MatrixNormPfS_ii

.visible .entry _Z10MatrixNormPfS_ii(
	.param .u64 .ptr .align 1 _Z10MatrixNormPfS_ii_param_0,
	.param .u64 .ptr .align 1 _Z10MatrixNormPfS_ii_param_1,
	.param .u32 _Z10MatrixNormPfS_ii_param_2,
	.param .u32 _Z10MatrixNormPfS_ii_param_3
)
{
	.reg .pred 	%p<67>;
	.reg .b32 	%r<155>;
	.reg .b32 	%f<344>;
	.reg .b64 	%rd<125>;

	ld.param.u64 	%rd7, [_Z10MatrixNormPfS_ii_param_0];
	ld.param.u64 	%rd8, [_Z10MatrixNormPfS_ii_param_1];
	ld.param.u32 	%r46, [_Z10MatrixNormPfS_ii_param_2];
	ld.param.u32 	%r47, [_Z10MatrixNormPfS_ii_param_3];
	cvta.to.global.u64 	%rd1, %rd8;
	cvta.to.global.u64 	%rd2, %rd7;
	mov.u32 	%r48, %ntid.x;
	mov.u32 	%r49, %ctaid.x;
	mov.u32 	%r50, %tid.x;
	mad.lo.s32 	%r51, %r48, %r49, %r50;
	mul.lo.s32 	%r143, %r47, %r51;
	add.s32 	%r2, %r143, %r47;
	setp.ge.s32 	%p1, %r143, %r46;
	setp.lt.s32 	%p2, %r47, 1;
	or.pred  	%p3, %p1, %p2;
	@%p3 bra 	$L__BB0_78;
	setp.lt.s32 	%p4, %r46, 1;
	cvt.rn.f32.s32 	%f1, %r46;
	@%p4 bra 	$L__BB0_78;
	add.s32 	%r3, %r46, -1;
	and.b32  	%r4, %r46, 15;
	and.b32  	%r5, %r46, 7;
	and.b32  	%r6, %r46, 3;
	and.b32  	%r7, %r46, 2147483632;
	and.b32  	%r8, %r46, 1;
	and.b32  	%r9, %r46, 2147483646;
	and.b32  	%r10, %r46, 2147483640;
	neg.s32 	%r11, %r7;
	shl.b32 	%r12, %r46, 4;
	min.s32 	%r13, %r2, %r46;
$L__BB0_3:
	setp.lt.u32 	%p5, %r3, 15;
	mov.b32 	%r153, 0;
	mov.f32 	%f330, 0f00000000;
	@%p5 bra 	$L__BB0_6;
	mov.f32 	%f330, 0f00000000;
	mov.u32 	%r144, %r143;
	mov.u32 	%r145, %r11;
$L__BB0_5:
	.pragma "nounroll";
	mul.wide.s32 	%rd9, %r144, 4;
	add.s64 	%rd10, %rd2, %rd9;
	ld.global.f32 	%f46, [%rd10];
	add.f32 	%f47, %f330, %f46;
	mul.wide.u32 	%rd11, %r46, 4;
	add.s64 	%rd12, %rd10, %rd11;
	ld.global.f32 	%f48, [%rd12];
	add.f32 	%f49, %f47, %f48;
	add.s64 	%rd13, %rd12, %rd11;
	ld.global.f32 	%f50, [%rd13];
	add.f32 	%f51, %f49, %f50;
	add.s64 	%rd14, %rd13, %rd11;
	ld.global.f32 	%f52, [%rd14];
	add.f32 	%f53, %f51, %f52;
	add.s64 	%rd15, %rd14, %rd11;
	ld.global.f32 	%f54, [%rd15];
	add.f32 	%f55, %f53, %f54;
	add.s64 	%rd16, %rd15, %rd11;
	ld.global.f32 	%f56, [%rd16];
	add.f32 	%f57, %f55, %f56;
	add.s64 	%rd17, %rd16, %rd11;
	ld.global.f32 	%f58, [%rd17];
	add.f32 	%f59, %f57, %f58;
	add.s64 	%rd18, %rd17, %rd11;
	ld.global.f32 	%f60, [%rd18];
	add.f32 	%f61, %f59, %f60;
	add.s64 	%rd19, %rd18, %rd11;
	ld.global.f32 	%f62, [%rd19];
	add.f32 	%f63, %f61, %f62;
	add.s64 	%rd20, %rd19, %rd11;
	ld.global.f32 	%f64, [%rd20];
	add.f32 	%f65, %f63, %f64;
	add.s64 	%rd21, %rd20, %rd11;
	ld.global.f32 	%f66, [%rd21];
	add.f32 	%f67, %f65, %f66;
	add.s64 	%rd22, %rd21, %rd11;
	ld.global.f32 	%f68, [%rd22];
	add.f32 	%f69, %f67, %f68;
	add.s64 	%rd23, %rd22, %rd11;
	ld.global.f32 	%f70, [%rd23];
	add.f32 	%f71, %f69, %f70;
	add.s64 	%rd24, %rd23, %rd11;
	ld.global.f32 	%f72, [%rd24];
	add.f32 	%f73, %f71, %f72;
	add.s64 	%rd25, %rd24, %rd11;
	ld.global.f32 	%f74, [%rd25];
	add.f32 	%f75, %f73, %f74;
	add.s64 	%rd26, %rd25, %rd11;
	ld.global.f32 	%f76, [%rd26];
	add.f32 	%f330, %f75, %f76;
	add.s32 	%r145, %r145, 16;
	add.s32 	%r144, %r144, %r12;
	setp.eq.s32 	%p6, %r145, 0;
	mov.u32 	%r153, %r7;
	@%p6 bra 	$L__BB0_6;
	bra.uni 	$L__BB0_5;
$L__BB0_6:
	setp.eq.s32 	%p7, %r4, 0;
	@%p7 bra 	$L__BB0_7;
	bra.uni 	$L__BB0_84;
$L__BB0_7:
	setp.eq.s32 	%p14, %r3, 0;
	div.rn.f32 	%f5, %f330, %f1;
	mov.b32 	%r151, 0;
	mov.f32 	%f334, 0f00000000;
	@%p14 bra 	$L__BB0_20;
	mov.b32 	%r146, 0;
	mov.f32 	%f334, 0f00000000;
$L__BB0_9:
	mad.lo.s32 	%r60, %r146, %r46, %r143;
	mul.wide.s32 	%rd45, %r60, 4;
	add.s64 	%rd3, %rd2, %rd45;
	ld.global.f32 	%f108, [%rd3];
	sub.f32 	%f7, %f108, %f5;
	abs.f32 	%f8, %f7;
	setp.eq.f32 	%p15, %f7, 0f3F800000;
	mov.f32 	%f332, 0f3F800000;
	@%p15 bra 	$L__BB0_14;
	setp.nan.f32 	%p16, %f8, %f8;
	@%p16 bra 	$L__BB0_13;
	abs.f32 	%f109, %f7;
	setp.lt.f32 	%p17, %f109, 0f00800000;
	mul.f32 	%f111, %f109, 0f4B800000;
	selp.f32 	%f112, %f111, %f109, %p17;
	mov.b32 	%r61, %f112;
	add.s32 	%r62, %r61, -1060439283;
	and.b32  	%r63, %r62, -8388608;
	sub.s32 	%r64, %r61, %r63;
	mov.b32 	%f113, %r64;
	cvt.rn.f32.s32 	%f114, %r63;
	selp.f32 	%f115, 0fC1C00000, 0f00000000, %p17;
	fma.rn.f32 	%f116, %f114, 0f34000000, %f115;
	add.f32 	%f117, %f113, 0fBF800000;
	add.f32 	%f118, %f113, 0f3F800000;
	rcp.approx.ftz.f32 	%f119, %f118;
	add.f32 	%f120, %f117, %f117;
	mul.f32 	%f121, %f120, %f119;
	mul.f32 	%f122, %f121, %f121;
	neg.f32 	%f123, %f121;
	sub.f32 	%f124, %f117, %f121;
	add.f32 	%f125, %f124, %f124;
	fma.rn.f32 	%f126, %f123, %f117, %f125;
	mul.rn.f32 	%f127, %f119, %f126;
	fma.rn.f32 	%f128, %f122, 0f3A2C32E4, 0f3B52E7DB;
	fma.rn.f32 	%f129, %f128, %f122, 0f3C93BB73;
	fma.rn.f32 	%f130, %f129, %f122, 0f3DF6384F;
	mul.rn.f32 	%f131, %f130, %f122;
	fma.rn.f32 	%f132, %f121, 0f3FB8AA3B, %f116;
	mul.f32 	%f133, %f131, 0f40400000;
	sub.f32 	%f134, %f116, %f132;
	fma.rn.f32 	%f135, %f121, 0f3FB8AA3B, %f134;
	fma.rn.f32 	%f136, %f127, 0f3FB8AA3B, %f135;
	fma.rn.f32 	%f137, %f121, 0f32A55E34, %f136;
	fma.rn.f32 	%f138, %f133, %f127, %f137;
	fma.rn.f32 	%f139, %f131, %f121, %f138;
	add.rn.f32 	%f140, %f132, %f139;
	mov.f32 	%f141, 0f40000000;
	mul.rn.f32 	%f142, %f140, %f141;
	cvt.rni.f32.f32 	%f143, %f142;
	sub.f32 	%f144, %f142, %f143;
	neg.f32 	%f145, %f142;
	fma.rn.f32 	%f146, %f140, 0f40000000, %f145;
	neg.f32 	%f147, %f132;
	add.rn.f32 	%f148, %f140, %f147;
	neg.f32 	%f149, %f148;
	add.rn.f32 	%f150, %f139, %f149;
	fma.rn.f32 	%f151, %f150, 0f40000000, %f146;
	add.f32 	%f152, %f144, %f151;
	setp.gt.f32 	%p18, %f143, 0f00000000;
	selp.b32 	%r65, 0, -2097152000, %p18;
	setp.neu.f32 	%p19, %f7, 0f00000000;
	setp.neu.f32 	%p20, %f109, 0f7F800000;
	setp.lt.f32 	%p21, %f142, 0f00000000;
	selp.f32 	%f153, 0f00000000, 0f7F800000, %p21;
	abs.f32 	%f154, %f142;
	setp.gt.f32 	%p22, %f154, 0f43180000;
	cvt.rzi.s32.f32 	%r66, %f143;
	shl.b32 	%r67, %r66, 23;
	sub.s32 	%r68, %r67, %r65;
	mov.b32 	%f155, %r68;
	add.s32 	%r69, %r65, 2130706432;
	mov.b32 	%f156, %r69;
	fma.rn.f32 	%f157, %f152, 0f391FCB8E, 0f3AAF85ED;
	fma.rn.f32 	%f158, %f157, %f152, 0f3C1D9856;
	fma.rn.f32 	%f159, %f158, %f152, 0f3D6357BB;
	fma.rn.f32 	%f160, %f159, %f152, 0f3E75FDEC;
	fma.rn.f32 	%f161, %f160, %f152, 0f3F317218;
	fma.rn.f32 	%f162, %f161, %f152, 0f3F800000;
	mul.f32 	%f163, %f162, %f156;
	mul.f32 	%f164, %f163, %f155;
	selp.f32 	%f332, %f153, %f164, %p22;
	and.pred  	%p23, %p19, %p20;
	@%p23 bra 	$L__BB0_14;
	add.f32 	%f165, %f7, %f7;
	mov.b32 	%r70, %f165;
	and.b32  	%r71, %r70, 2147483647;
	mov.b32 	%f332, %r71;
	bra.uni 	$L__BB0_14;
$L__BB0_13:
	mov.f32 	%f166, 0f40000000;
	add.rn.f32 	%f332, %f7, %f166;
$L__BB0_14:
	add.f32 	%f13, %f334, %f332;
	mul.wide.u32 	%rd46, %r46, 4;
	add.s64 	%rd47, %rd3, %rd46;
	ld.global.f32 	%f168, [%rd47];
	sub.f32 	%f14, %f168, %f5;
	abs.f32 	%f15, %f14;
	setp.eq.f32 	%p24, %f14, 0f3F800000;
	mov.f32 	%f333, 0f3F800000;
	@%p24 bra 	$L__BB0_19;
	setp.nan.f32 	%p25, %f15, %f15;
	@%p25 bra 	$L__BB0_18;
	setp.lt.f32 	%p26, %f15, 0f00800000;
	mul.f32 	%f169, %f15, 0f4B800000;
	selp.f32 	%f170, %f169, %f15, %p26;
	mov.b32 	%r72, %f170;
	add.s32 	%r73, %r72, -1060439283;
	and.b32  	%r74, %r73, -8388608;
	sub.s32 	%r75, %r72, %r74;
	mov.b32 	%f171, %r75;
	cvt.rn.f32.s32 	%f172, %r74;
	selp.f32 	%f173, 0fC1C00000, 0f00000000, %p26;
	fma.rn.f32 	%f174, %f172, 0f34000000, %f173;
	add.f32 	%f175, %f171, 0fBF800000;
	add.f32 	%f176, %f171, 0f3F800000;
	rcp.approx.ftz.f32 	%f177, %f176;
	add.f32 	%f178, %f175, %f175;
	mul.f32 	%f179, %f178, %f177;
	mul.f32 	%f180, %f179, %f179;
	neg.f32 	%f181, %f179;
	sub.f32 	%f182, %f175, %f179;
	add.f32 	%f183, %f182, %f182;
	fma.rn.f32 	%f184, %f181, %f175, %f183;
	mul.rn.f32 	%f185, %f177, %f184;
	fma.rn.f32 	%f186, %f180, 0f3A2C32E4, 0f3B52E7DB;
	fma.rn.f32 	%f187, %f186, %f180, 0f3C93BB73;
	fma.rn.f32 	%f188, %f187, %f180, 0f3DF6384F;
	mul.rn.f32 	%f189, %f188, %f180;
	fma.rn.f32 	%f190, %f179, 0f3FB8AA3B, %f174;
	mul.f32 	%f191, %f189, 0f40400000;
	sub.f32 	%f192, %f174, %f190;
	fma.rn.f32 	%f193, %f179, 0f3FB8AA3B, %f192;
	fma.rn.f32 	%f194, %f185, 0f3FB8AA3B, %f193;
	fma.rn.f32 	%f195, %f179, 0f32A55E34, %f194;
	fma.rn.f32 	%f196, %f191, %f185, %f195;
	fma.rn.f32 	%f197, %f189, %f179, %f196;
	add.rn.f32 	%f198, %f190, %f197;
	mov.f32 	%f199, 0f40000000;
	mul.rn.f32 	%f200, %f198, %f199;
	cvt.rni.f32.f32 	%f201, %f200;
	sub.f32 	%f202, %f200, %f201;
	neg.f32 	%f203, %f200;
	fma.rn.f32 	%f204, %f198, 0f40000000, %f203;
	neg.f32 	%f205, %f190;
	add.rn.f32 	%f206, %f198, %f205;
	neg.f32 	%f207, %f206;
	add.rn.f32 	%f208, %f197, %f207;
	fma.rn.f32 	%f209, %f208, 0f40000000, %f204;
	add.f32 	%f210, %f202, %f209;
	setp.gt.f32 	%p27, %f201, 0f00000000;
	selp.b32 	%r76, 0, -2097152000, %p27;
	setp.neu.f32 	%p28, %f14, 0f00000000;
	setp.neu.f32 	%p29, %f15, 0f7F800000;
	setp.lt.f32 	%p30, %f200, 0f00000000;
	selp.f32 	%f211, 0f00000000, 0f7F800000, %p30;
	abs.f32 	%f212, %f200;
	setp.gt.f32 	%p31, %f212, 0f43180000;
	cvt.rzi.s32.f32 	%r77, %f201;
	shl.b32 	%r78, %r77, 23;
	sub.s32 	%r79, %r78, %r76;
	mov.b32 	%f213, %r79;
	add.s32 	%r80, %r76, 2130706432;
	mov.b32 	%f214, %r80;
	fma.rn.f32 	%f215, %f210, 0f391FCB8E, 0f3AAF85ED;
	fma.rn.f32 	%f216, %f215, %f210, 0f3C1D9856;
	fma.rn.f32 	%f217, %f216, %f210, 0f3D6357BB;
	fma.rn.f32 	%f218, %f217, %f210, 0f3E75FDEC;
	fma.rn.f32 	%f219, %f218, %f210, 0f3F317218;
	fma.rn.f32 	%f220, %f219, %f210, 0f3F800000;
	mul.f32 	%f221, %f220, %f214;
	mul.f32 	%f222, %f221, %f213;
	selp.f32 	%f333, %f211, %f222, %p31;
	and.pred  	%p32, %p28, %p29;
	@%p32 bra 	$L__BB0_19;
	add.f32 	%f223, %f14, %f14;
	mov.b32 	%r81, %f223;
	and.b32  	%r82, %r81, 2147483647;
	mov.b32 	%f333, %r82;
	bra.uni 	$L__BB0_19;
$L__BB0_18:
	mov.f32 	%f224, 0f40000000;
	add.rn.f32 	%f333, %f14, %f224;
$L__BB0_19:
	add.f32 	%f334, %f13, %f333;
	add.s32 	%r146, %r146, 2;
	setp.eq.s32 	%p33, %r146, %r9;
	mov.u32 	%r151, %r9;
	@%p33 bra 	$L__BB0_20;
	bra.uni 	$L__BB0_9;
$L__BB0_20:
	setp.eq.s32 	%p34, %r8, 0;
	@%p34 bra 	$L__BB0_82;
	mad.lo.s32 	%r83, %r151, %r46, %r143;
	mul.wide.s32 	%rd48, %r83, 4;
	add.s64 	%rd49, %rd2, %rd48;
	ld.global.f32 	%f226, [%rd49];
	sub.f32 	%f23, %f226, %f5;
	abs.f32 	%f24, %f23;
	setp.eq.f32 	%p35, %f23, 0f3F800000;
	mov.f32 	%f336, 0f3F800000;
	@%p35 bra 	$L__BB0_81;
	setp.nan.f32 	%p36, %f24, %f24;
	@%p36 bra 	$L__BB0_80;
	setp.lt.f32 	%p37, %f24, 0f00800000;
	mul.f32 	%f227, %f24, 0f4B800000;
	selp.f32 	%f228, %f227, %f24, %p37;
	mov.b32 	%r84, %f228;
	add.s32 	%r85, %r84, -1060439283;
	and.b32  	%r86, %r85, -8388608;
	sub.s32 	%r87, %r84, %r86;
	mov.b32 	%f229, %r87;
	cvt.rn.f32.s32 	%f230, %r86;
	selp.f32 	%f231, 0fC1C00000, 0f00000000, %p37;
	fma.rn.f32 	%f232, %f230, 0f34000000, %f231;
	add.f32 	%f233, %f229, 0fBF800000;
	add.f32 	%f234, %f229, 0f3F800000;
	rcp.approx.ftz.f32 	%f235, %f234;
	add.f32 	%f236, %f233, %f233;
	mul.f32 	%f237, %f236, %f235;
	mul.f32 	%f238, %f237, %f237;
	neg.f32 	%f239, %f237;
	sub.f32 	%f240, %f233, %f237;
	add.f32 	%f241, %f240, %f240;
	fma.rn.f32 	%f242, %f239, %f233, %f241;
	mul.rn.f32 	%f243, %f235, %f242;
	fma.rn.f32 	%f244, %f238, 0f3A2C32E4, 0f3B52E7DB;
	fma.rn.f32 	%f245, %f244, %f238, 0f3C93BB73;
	fma.rn.f32 	%f246, %f245, %f238, 0f3DF6384F;
	mul.rn.f32 	%f247, %f246, %f238;
	fma.rn.f32 	%f248, %f237, 0f3FB8AA3B, %f232;
	mul.f32 	%f249, %f247, 0f40400000;
	sub.f32 	%f250, %f232, %f248;
	fma.rn.f32 	%f251, %f237, 0f3FB8AA3B, %f250;
	fma.rn.f32 	%f252, %f243, 0f3FB8AA3B, %f251;
	fma.rn.f32 	%f253, %f237, 0f32A55E34, %f252;
	fma.rn.f32 	%f254, %f249, %f243, %f253;
	fma.rn.f32 	%f255, %f247, %f237, %f254;
	add.rn.f32 	%f256, %f248, %f255;
	mov.f32 	%f257, 0f40000000;
	mul.rn.f32 	%f258, %f256, %f257;
	cvt.rni.f32.f32 	%f259, %f258;
	sub.f32 	%f260, %f258, %f259;
	neg.f32 	%f261, %f258;
	fma.rn.f32 	%f262, %f256, 0f40000000, %f261;
	neg.f32 	%f263, %f248;
	add.rn.f32 	%f264, %f256, %f263;
	neg.f32 	%f265, %f264;
	add.rn.f32 	%f266, %f255, %f265;
	fma.rn.f32 	%f267, %f266, 0f40000000, %f262;
	add.f32 	%f268, %f260, %f267;
	setp.gt.f32 	%p38, %f259, 0f00000000;
	selp.b32 	%r88, 0, -2097152000, %p38;
	setp.neu.f32 	%p39, %f23, 0f00000000;
	setp.neu.f32 	%p40, %f24, 0f7F800000;
	setp.lt.f32 	%p41, %f258, 0f00000000;
	selp.f32 	%f269, 0f00000000, 0f7F800000, %p41;
	abs.f32 	%f270, %f258;
	setp.gt.f32 	%p42, %f270, 0f43180000;
	cvt.rzi.s32.f32 	%r89, %f259;
	shl.b32 	%r90, %r89, 23;
	sub.s32 	%r91, %r90, %r88;
	mov.b32 	%f271, %r91;
	add.s32 	%r92, %r88, 2130706432;
	mov.b32 	%f272, %r92;
	fma.rn.f32 	%f273, %f268, 0f391FCB8E, 0f3AAF85ED;
	fma.rn.f32 	%f274, %f273, %f268, 0f3C1D9856;
	fma.rn.f32 	%f275, %f274, %f268, 0f3D6357BB;
	fma.rn.f32 	%f276, %f275, %f268, 0f3E75FDEC;
	fma.rn.f32 	%f277, %f276, %f268, 0f3F317218;
	fma.rn.f32 	%f278, %f277, %f268, 0f3F800000;
	mul.f32 	%f279, %f278, %f272;
	mul.f32 	%f280, %f279, %f271;
	selp.f32 	%f336, %f269, %f280, %p42;
	and.pred  	%p43, %p39, %p40;
	@%p43 bra 	$L__BB0_81;
	add.f32 	%f281, %f23, %f23;
	mov.b32 	%r93, %f281;
	and.b32  	%r94, %r93, 2147483647;
	mov.b32 	%f336, %r94;
	bra.uni 	$L__BB0_81;
$L__BB0_25:
	.pragma "nounroll";
	setp.eq.f32 	%p45, %f31, 0f00000000;
	@%p45 bra 	$L__BB0_27;
	mad.lo.s32 	%r97, %r147, %r46, %r143;
	mul.wide.s32 	%rd50, %r97, 4;
	add.s64 	%rd51, %rd2, %rd50;
	ld.global.f32 	%f284, [%rd51];
	sub.f32 	%f285, %f284, %f5;
	div.rn.f32 	%f286, %f285, %f31;
	add.s64 	%rd52, %rd1, %rd50;
	st.global.f32 	[%rd52], %f286;
	bra.uni 	$L__BB0_28;
$L__BB0_27:
	mad.lo.s32 	%r98, %r147, %r46, %r143;
	mul.wide.s32 	%rd53, %r98, 4;
	add.s64 	%rd54, %rd1, %rd53;
	mov.b32 	%r99, 0;
	st.global.u32 	[%rd54], %r99;
$L__BB0_28:
	setp.eq.f32 	%p46, %f31, 0f00000000;
	add.s32 	%r22, %r147, 1;
	@%p46 bra 	$L__BB0_30;
	mad.lo.s32 	%r100, %r22, %r46, %r143;
	mul.wide.s32 	%rd55, %r100, 4;
	add.s64 	%rd56, %rd2, %rd55;
	ld.global.f32 	%f287, [%rd56];
	sub.f32 	%f288, %f287, %f5;
	div.rn.f32 	%f289, %f288, %f31;
	add.s64 	%rd57, %rd1, %rd55;
	st.global.f32 	[%rd57], %f289;
	bra.uni 	$L__BB0_31;
$L__BB0_30:
	mad.lo.s32 	%r101, %r22, %r46, %r143;
	mul.wide.s32 	%rd58, %r101, 4;
	add.s64 	%rd59, %rd1, %rd58;
	mov.b32 	%r102, 0;
	st.global.u32 	[%rd59], %r102;
$L__BB0_31:
	setp.eq.f32 	%p47, %f31, 0f00000000;
	add.s32 	%r23, %r147, 2;
	@%p47 bra 	$L__BB0_33;
	mad.lo.s32 	%r103, %r23, %r46, %r143;
	mul.wide.s32 	%rd60, %r103, 4;
	add.s64 	%rd61, %rd2, %rd60;
	ld.global.f32 	%f290, [%rd61];
	sub.f32 	%f291, %f290, %f5;
	div.rn.f32 	%f292, %f291, %f31;
	add.s64 	%rd62, %rd1, %rd60;
	st.global.f32 	[%rd62], %f292;
	bra.uni 	$L__BB0_34;
$L__BB0_33:
	mad.lo.s32 	%r104, %r23, %r46, %r143;
	mul.wide.s32 	%rd63, %r104, 4;
	add.s64 	%rd64, %rd1, %rd63;
	mov.b32 	%r105, 0;
	st.global.u32 	[%rd64], %r105;
$L__BB0_34:
	setp.eq.f32 	%p48, %f31, 0f00000000;
	add.s32 	%r24, %r147, 3;
	@%p48 bra 	$L__BB0_36;
	mad.lo.s32 	%r106, %r24, %r46, %r143;
	mul.wide.s32 	%rd65, %r106, 4;
	add.s64 	%rd66, %rd2, %rd65;
	ld.global.f32 	%f293, [%rd66];
	sub.f32 	%f294, %f293, %f5;
	div.rn.f32 	%f295, %f294, %f31;
	add.s64 	%rd67, %rd1, %rd65;
	st.global.f32 	[%rd67], %f295;
	bra.uni 	$L__BB0_37;
$L__BB0_36:
	mad.lo.s32 	%r107, %r24, %r46, %r143;
	mul.wide.s32 	%rd68, %r107, 4;
	add.s64 	%rd69, %rd1, %rd68;
	mov.b32 	%r108, 0;
	st.global.u32 	[%rd69], %r108;
$L__BB0_37:
	setp.eq.f32 	%p49, %f31, 0f00000000;
	add.s32 	%r25, %r147, 4;
	@%p49 bra 	$L__BB0_39;
	mad.lo.s32 	%r109, %r25, %r46, %r143;
	mul.wide.s32 	%rd70, %r109, 4;
	add.s64 	%rd71, %rd2, %rd70;
	ld.global.f32 	%f296, [%rd71];
	sub.f32 	%f297, %f296, %f5;
	div.rn.f32 	%f298, %f297, %f31;
	add.s64 	%rd72, %rd1, %rd70;
	st.global.f32 	[%rd72], %f298;
	bra.uni 	$L__BB0_40;
$L__BB0_39:
	mad.lo.s32 	%r110, %r25, %r46, %r143;
	mul.wide.s32 	%rd73, %r110, 4;
	add.s64 	%rd74, %rd1, %rd73;
	mov.b32 	%r111, 0;
	st.global.u32 	[%rd74], %r111;
$L__BB0_40:
	setp.eq.f32 	%p50, %f31, 0f00000000;
	add.s32 	%r26, %r147, 5;
	@%p50 bra 	$L__BB0_42;
	mad.lo.s32 	%r112, %r26, %r46, %r143;
	mul.wide.s32 	%rd75, %r112, 4;
	add.s64 	%rd76, %rd2, %rd75;
	ld.global.f32 	%f299, [%rd76];
	sub.f32 	%f300, %f299, %f5;
	div.rn.f32 	%f301, %f300, %f31;
	add.s64 	%rd77, %rd1, %rd75;
	st.global.f32 	[%rd77], %f301;
	bra.uni 	$L__BB0_43;
$L__BB0_42:
	mad.lo.s32 	%r113, %r26, %r46, %r143;
	mul.wide.s32 	%rd78, %r113, 4;
	add.s64 	%rd79, %rd1, %rd78;
	mov.b32 	%r114, 0;
	st.global.u32 	[%rd79], %r114;
$L__BB0_43:
	setp.eq.f32 	%p51, %f31, 0f00000000;
	add.s32 	%r27, %r147, 6;
	@%p51 bra 	$L__BB0_45;
	mad.lo.s32 	%r115, %r27, %r46, %r143;
	mul.wide.s32 	%rd80, %r115, 4;
	add.s64 	%rd81, %rd2, %rd80;
	ld.global.f32 	%f302, [%rd81];
	sub.f32 	%f303, %f302, %f5;
	div.rn.f32 	%f304, %f303, %f31;
	add.s64 	%rd82, %rd1, %rd80;
	st.global.f32 	[%rd82], %f304;
	bra.uni 	$L__BB0_46;
$L__BB0_45:
	mad.lo.s32 	%r116, %r27, %r46, %r143;
	mul.wide.s32 	%rd83, %r116, 4;
	add.s64 	%rd84, %rd1, %rd83;
	mov.b32 	%r117, 0;
	st.global.u32 	[%rd84], %r117;
$L__BB0_46:
	setp.eq.f32 	%p52, %f31, 0f00000000;
	add.s32 	%r28, %r147, 7;
	@%p52 bra 	$L__BB0_48;
	mad.lo.s32 	%r118, %r28, %r46, %r143;
	mul.wide.s32 	%rd85, %r118, 4;
	add.s64 	%rd86, %rd2, %rd85;
	ld.global.f32 	%f305, [%rd86];
	sub.f32 	%f306, %f305, %f5;
	div.rn.f32 	%f307, %f306, %f31;
	add.s64 	%rd87, %rd1, %rd85;
	st.global.f32 	[%rd87], %f307;
	bra.uni 	$L__BB0_49;
$L__BB0_48:
	mad.lo.s32 	%r119, %r28, %r46, %r143;
	mul.wide.s32 	%rd88, %r119, 4;
	add.s64 	%rd89, %rd1, %rd88;
	mov.b32 	%r120, 0;
	st.global.u32 	[%rd89], %r120;
$L__BB0_49:
	add.s32 	%r147, %r147, 8;
	setp.eq.s32 	%p53, %r147, %r10;
	mov.u32 	%r149, %r10;
	@%p53 bra 	$L__BB0_50;
	bra.uni 	$L__BB0_25;
$L__BB0_50:
	setp.eq.s32 	%p54, %r5, 0;
	@%p54 bra 	$L__BB0_77;
	add.s32 	%r121, %r5, -1;
	setp.lt.u32 	%p55, %r121, 3;
	@%p55 bra 	$L__BB0_65;
	setp.eq.f32 	%p56, %f31, 0f00000000;
	@%p56 bra 	$L__BB0_54;
	mad.lo.s32 	%r122, %r149, %r46, %r143;
	mul.wide.s32 	%rd90, %r122, 4;
	add.s64 	%rd91, %rd2, %rd90;
	ld.global.f32 	%f308, [%rd91];
	sub.f32 	%f309, %f308, %f5;
	div.rn.f32 	%f310, %f309, %f31;
	add.s64 	%rd92, %rd1, %rd90;
	st.global.f32 	[%rd92], %f310;
	bra.uni 	$L__BB0_55;
$L__BB0_54:
	mad.lo.s32 	%r123, %r149, %r46, %r143;
	mul.wide.s32 	%rd93, %r123, 4;
	add.s64 	%rd94, %rd1, %rd93;
	mov.b32 	%r124, 0;
	st.global.u32 	[%rd94], %r124;
$L__BB0_55:
	setp.eq.f32 	%p57, %f31, 0f00000000;
	add.s32 	%r32, %r149, 1;
	@%p57 bra 	$L__BB0_57;
	mad.lo.s32 	%r125, %r32, %r46, %r143;
	mul.wide.s32 	%rd95, %r125, 4;
	add.s64 	%rd96, %rd2, %rd95;
	ld.global.f32 	%f311, [%rd96];
	sub.f32 	%f312, %f311, %f5;
	div.rn.f32 	%f313, %f312, %f31;
	add.s64 	%rd97, %rd1, %rd95;
	st.global.f32 	[%rd97], %f313;
	bra.uni 	$L__BB0_58;
$L__BB0_57:
	mad.lo.s32 	%r126, %r32, %r46, %r143;
	mul.wide.s32 	%rd98, %r126, 4;
	add.s64 	%rd99, %rd1, %rd98;
	mov.b32 	%r127, 0;
	st.global.u32 	[%rd99], %r127;
$L__BB0_58:
	setp.eq.f32 	%p58, %f31, 0f00000000;
	add.s32 	%r33, %r149, 2;
	@%p58 bra 	$L__BB0_60;
	mad.lo.s32 	%r128, %r33, %r46, %r143;
	mul.wide.s32 	%rd100, %r128, 4;
	add.s64 	%rd101, %rd2, %rd100;
	ld.global.f32 	%f314, [%rd101];
	sub.f32 	%f315, %f314, %f5;
	div.rn.f32 	%f316, %f315, %f31;
	add.s64 	%rd102, %rd1, %rd100;
	st.global.f32 	[%rd102], %f316;
	bra.uni 	$L__BB0_61;
$L__BB0_60:
	mad.lo.s32 	%r129, %r33, %r46, %r143;
	mul.wide.s32 	%rd103, %r129, 4;
	add.s64 	%rd104, %rd1, %rd103;
	mov.b32 	%r130, 0;
	st.global.u32 	[%rd104], %r130;
$L__BB0_61:
	setp.eq.f32 	%p59, %f31, 0f00000000;
	add.s32 	%r34, %r149, 3;
	@%p59 bra 	$L__BB0_63;
	mad.lo.s32 	%r131, %r34, %r46, %r143;
	mul.wide.s32 	%rd105, %r131, 4;
	add.s64 	%rd106, %rd2, %rd105;
	ld.global.f32 	%f317, [%rd106];
	sub.f32 	%f318, %f317, %f5;
	div.rn.f32 	%f319, %f318, %f31;
	add.s64 	%rd107, %rd1, %rd105;
	st.global.f32 	[%rd107], %f319;
	bra.uni 	$L__BB0_64;
$L__BB0_63:
	mad.lo.s32 	%r132, %r34, %r46, %r143;
	mul.wide.s32 	%rd108, %r132, 4;
	add.s64 	%rd109, %rd1, %rd108;
	mov.b32 	%r133, 0;
	st.global.u32 	[%rd109], %r133;
$L__BB0_64:
	add.s32 	%r149, %r149, 4;
$L__BB0_65:
	setp.eq.s32 	%p60, %r6, 0;
	@%p60 bra 	$L__BB0_77;
	setp.eq.s32 	%p61, %r6, 1;
	@%p61 bra 	$L__BB0_74;
	setp.eq.f32 	%p62, %f31, 0f00000000;
	@%p62 bra 	$L__BB0_69;
	mad.lo.s32 	%r134, %r149, %r46, %r143;
	mul.wide.s32 	%rd110, %r134, 4;
	add.s64 	%rd111, %rd2, %rd110;
	ld.global.f32 	%f320, [%rd111];
	sub.f32 	%f321, %f320, %f5;
	div.rn.f32 	%f322, %f321, %f31;
	add.s64 	%rd112, %rd1, %rd110;
	st.global.f32 	[%rd112], %f322;
	bra.uni 	$L__BB0_70;
$L__BB0_69:
	mad.lo.s32 	%r135, %r149, %r46, %r143;
	mul.wide.s32 	%rd113, %r135, 4;
	add.s64 	%rd114, %rd1, %rd113;
	mov.b32 	%r136, 0;
	st.global.u32 	[%rd114], %r136;
$L__BB0_70:
	setp.eq.f32 	%p63, %f31, 0f00000000;
	add.s32 	%r37, %r149, 1;
	@%p63 bra 	$L__BB0_72;
	mad.lo.s32 	%r137, %r37, %r46, %r143;
	mul.wide.s32 	%rd115, %r137, 4;
	add.s64 	%rd116, %rd2, %rd115;
	ld.global.f32 	%f323, [%rd116];
	sub.f32 	%f324, %f323, %f5;
	div.rn.f32 	%f325, %f324, %f31;
	add.s64 	%rd117, %rd1, %rd115;
	st.global.f32 	[%rd117], %f325;
	bra.uni 	$L__BB0_73;
$L__BB0_72:
	mad.lo.s32 	%r138, %r37, %r46, %r143;
	mul.wide.s32 	%rd118, %r138, 4;
	add.s64 	%rd119, %rd1, %rd118;
	mov.b32 	%r139, 0;
	st.global.u32 	[%rd119], %r139;
$L__BB0_73:
	add.s32 	%r149, %r149, 2;
$L__BB0_74:
	setp.eq.s32 	%p64, %r8, 0;
	@%p64 bra 	$L__BB0_77;
	setp.eq.f32 	%p65, %f31, 0f00000000;
	@%p65 bra 	$L__BB0_79;
	mad.lo.s32 	%r140, %r149, %r46, %r143;
	mul.wide.s32 	%rd120, %r140, 4;
	add.s64 	%rd121, %rd2, %rd120;
	ld.global.f32 	%f326, [%rd121];
	sub.f32 	%f327, %f326, %f5;
	div.rn.f32 	%f328, %f327, %f31;
	add.s64 	%rd122, %rd1, %rd120;
	st.global.f32 	[%rd122], %f328;
$L__BB0_77:
	add.s32 	%r143, %r143, 1;
	setp.lt.s32 	%p66, %r143, %r13;
	@%p66 bra 	$L__BB0_3;
$L__BB0_78:
	ret;
$L__BB0_79:
	mad.lo.s32 	%r141, %r149, %r46, %r143;
	mul.wide.s32 	%rd123, %r141, 4;
	add.s64 	%rd124, %rd1, %rd123;
	mov.b32 	%r142, 0;
	st.global.u32 	[%rd124], %r142;
	bra.uni 	$L__BB0_77;
$L__BB0_80:
	mov.f32 	%f282, 0f40000000;
	add.rn.f32 	%f336, %f23, %f282;
$L__BB0_81:
	add.f32 	%f334, %f334, %f336;
$L__BB0_82:
	setp.lt.u32 	%p44, %r3, 7;
	div.rn.f32 	%f283, %f334, %f1;
	sqrt.rn.f32 	%f31, %f283;
	mov.b32 	%r149, 0;
	@%p44 bra 	$L__BB0_50;
	mov.b32 	%r147, 0;
	bra.uni 	$L__BB0_25;
$L__BB0_84:
	add.s32 	%r53, %r4, -1;
	setp.lt.u32 	%p8, %r53, 7;
	@%p8 bra 	$L__BB0_86;
	mad.lo.s32 	%r54, %r153, %r46, %r143;
	mul.wide.s32 	%rd27, %r54, 4;
	add.s64 	%rd28, %rd2, %rd27;
	ld.global.f32 	%f78, [%rd28];
	add.f32 	%f79, %f330, %f78;
	mul.wide.u32 	%rd29, %r46, 4;
	add.s64 	%rd30, %rd28, %rd29;
	ld.global.f32 	%f80, [%rd30];
	add.f32 	%f81, %f79, %f80;
	add.s64 	%rd31, %rd30, %rd29;
	ld.global.f32 	%f82, [%rd31];
	add.f32 	%f83, %f81, %f82;
	add.s64 	%rd32, %rd31, %rd29;
	ld.global.f32 	%f84, [%rd32];
	add.f32 	%f85, %f83, %f84;
	add.s64 	%rd33, %rd32, %rd29;
	ld.global.f32 	%f86, [%rd33];
	add.f32 	%f87, %f85, %f86;
	add.s64 	%rd34, %rd33, %rd29;
	ld.global.f32 	%f88, [%rd34];
	add.f32 	%f89, %f87, %f88;
	add.s64 	%rd35, %rd34, %rd29;
	ld.global.f32 	%f90, [%rd35];
	add.f32 	%f91, %f89, %f90;
	add.s64 	%rd36, %rd35, %rd29;
	ld.global.f32 	%f92, [%rd36];
	add.f32 	%f330, %f91, %f92;
	add.s32 	%r153, %r153, 8;
$L__BB0_86:
	setp.eq.s32 	%p9, %r5, 0;
	@%p9 bra 	$L__BB0_7;
	add.s32 	%r55, %r5, -1;
	setp.lt.u32 	%p10, %r55, 3;
	@%p10 bra 	$L__BB0_89;
	mad.lo.s32 	%r56, %r153, %r46, %r143;
	mul.wide.s32 	%rd37, %r56, 4;
	add.s64 	%rd38, %rd2, %rd37;
	ld.global.f32 	%f94, [%rd38];
	add.f32 	%f95, %f330, %f94;
	mul.wide.u32 	%rd39, %r46, 4;
	add.s64 	%rd40, %rd38, %rd39;
	ld.global.f32 	%f96, [%rd40];
	add.f32 	%f97, %f95, %f96;
	add.s64 	%rd41, %rd40, %rd39;
	ld.global.f32 	%f98, [%rd41];
	add.f32 	%f99, %f97, %f98;
	add.s64 	%rd42, %rd41, %rd39;
	ld.global.f32 	%f100, [%rd42];
	add.f32 	%f330, %f99, %f100;
	add.s32 	%r153, %r153, 4;
$L__BB0_89:
	setp.eq.s32 	%p11, %r6, 0;
	@%p11 bra 	$L__BB0_7;
	setp.eq.s32 	%p12, %r6, 1;
	mad.lo.s32 	%r57, %r153, %r46, %r143;
	mul.wide.s32 	%rd43, %r57, 4;
	add.s64 	%rd4, %rd2, %rd43;
	ld.global.f32 	%f101, [%rd4];
	add.f32 	%f330, %f330, %f101;
	@%p12 bra 	$L__BB0_7;
	setp.eq.s32 	%p13, %r6, 2;
	mul.wide.u32 	%rd5, %r46, 4;
	add.s64 	%rd6, %rd4, %rd5;
	ld.global.f32 	%f102, [%rd6];
	add.f32 	%f330, %f330, %f102;
	@%p13 bra 	$L__BB0_7;
	add.s64 	%rd44, %rd6, %rd5;
	ld.global.f32 	%f103, [%rd44];
	add.f32 	%f330, %f330, %f103;
	bra.uni 	$L__BB0_7;

}


// ===== COMPILED SASS (sm_100) =====

	.target	sm_100

	.elftype	@"ET_EXEC"


//--------------------- .note.nv.tkinfo           --------------------------
	.section	.note.nv.tkinfo,"",@"SHT_NOTE"
	.sectionflags	@"SHF_NOTE_NV_TKINFO"
	.tkinfo
        /*0018*/ 	.word	0x00000002
        /*0030*/ 	.string	""
        /*0030*/ 	.string	"ptxas"
        /*0030*/ 	.string	"Cuda compilation tools, release 13.0, V13.0.88"
        /*0030*/ 	.string	"Build cuda_13.0.r13.0/compiler.36424714_0"
        /*0030*/ 	.string	"-arch sm_100 -m 64 "



//--------------------- .note.nv.cuinfo           --------------------------
	.section	.note.nv.cuinfo,"",@"SHT_NOTE"
	.sectionflags	@"SHF_NOTE_NV_CUINFO"
        /*0018*/ 	.short	0x0002
        /*001a*/ 	.short	0x0064
        /*001c*/ 	.short	0x0082
	.zero		2


//--------------------- .nv.info                  --------------------------
	.section	.nv.info,"",@"SHT_CUDA_INFO"
	.align	4


	//----- nvinfo : EIATTR_REGCOUNT
	.align		4
        /*0000*/ 	.byte	0x04, 0x2f
        /*0002*/ 	.short	(.L_1 - .L_0)
	.align		4
.L_0:
        /*0004*/ 	.word	index@(_Z10MatrixNormPfS_ii)
        /*0008*/ 	.word	0x00000027


	//----- nvinfo : EIATTR_FRAME_SIZE
	.align		4
.L_1:
        /*000c*/ 	.byte	0x04, 0x11
        /*000e*/ 	.short	(.L_3 - .L_2)
	.align		4
.L_2:
        /*0010*/ 	.word	index@($__internal_1_$__cuda_sm3x_div_rn_noftz_f32_slowpath)
        /*0014*/ 	.word	0x00000000


	//----- nvinfo : EIATTR_FRAME_SIZE
	.align		4
.L_3:
        /*0018*/ 	.byte	0x04, 0x11
        /*001a*/ 	.short	(.L_5 - .L_4)
	.align		4
.L_4:
        /*001c*/ 	.word	index@($__internal_0_$__cuda_sm20_sqrt_rn_f32_slowpath)
        /*0020*/ 	.word	0x00000000


	//----- nvinfo : EIATTR_FRAME_SIZE
	.align		4
.L_5:
        /*0024*/ 	.byte	0x04, 0x11
        /*0026*/ 	.short	(.L_7 - .L_6)
	.align		4
.L_6:
        /*0028*/ 	.word	index@(_Z10MatrixNormPfS_ii)
        /*002c*/ 	.word	0x00000000


	//----- nvinfo : EIATTR_MIN_STACK_SIZE
	.align		4
.L_7:
        /*0030*/ 	.byte	0x04, 0x12
        /*0032*/ 	.short	(.L_9 - .L_8)
	.align		4
.L_8:
        /*0034*/ 	.word	index@(_Z10MatrixNormPfS_ii)
        /*0038*/ 	.word	0x00000000
.L_9:


//--------------------- .nv.compat                --------------------------
	.section	.nv.compat,"",@"SHT_CUDA_COMPAT_INFO"
	.align	4
        /*0000*/ 	.byte	0x02, 0x09, 0x00, 0x00, 0x02, 0x02, 0x01, 0x00, 0x02, 0x05, 0x05, 0x00, 0x03, 0x07, 0x01, 0x01
        /*0010*/ 	.byte	0x02, 0x03, 0x00, 0x00, 0x02, 0x06, 0x01, 0x00, 0x04, 0x0b, 0x08, 0x00, 0x01, 0x00, 0x00, 0x00
        /*0020*/ 	.byte	0x00, 0x00, 0x00, 0x00


//--------------------- .nv.info._Z10MatrixNormPfS_ii --------------------------
	.section	.nv.info._Z10MatrixNormPfS_ii,"",@"SHT_CUDA_INFO"
	.sectionflags	@""
	.align	4


	//----- nvinfo : EIATTR_CUDA_API_VERSION
	.align		4
        /*0000*/ 	.byte	0x04, 0x37
        /*0002*/ 	.short	(.L_11 - .L_10)
.L_10:
        /*0004*/ 	.word	0x00000082


	//----- nvinfo : EIATTR_KPARAM_INFO
	.align		4
.L_11:
        /*0008*/ 	.byte	0x04, 0x17
        /*000a*/ 	.short	(.L_13 - .L_12)
.L_12:
        /*000c*/ 	.word	0x00000000
        /*0010*/ 	.short	0x0003
        /*0012*/ 	.short	0x0014
        /*0014*/ 	.byte	0x00, 0xf0, 0x11, 0x00


	//----- nvinfo : EIATTR_KPARAM_INFO
	.align		4
.L_13:
        /*0018*/ 	.byte	0x04, 0x17
        /*001a*/ 	.short	(.L_15 - .L_14)
.L_14:
        /*001c*/ 	.word	0x00000000
        /*0020*/ 	.short	0x0002
        /*0022*/ 	.short	0x0010
        /*0024*/ 	.byte	0x00, 0xf0, 0x11, 0x00


	//----- nvinfo : EIATTR_KPARAM_INFO
	.align		4
.L_15:
        /*0028*/ 	.byte	0x04, 0x17
        /*002a*/ 	.short	(.L_17 - .L_16)
.L_16:
        /*002c*/ 	.word	0x00000000
        /*0030*/ 	.short	0x0001
        /*0032*/ 	.short	0x0008
        /*0034*/ 	.byte	0x00, 0xf5, 0x21, 0x00


	//----- nvinfo : EIATTR_KPARAM_INFO
	.align		4
.L_17:
        /*0038*/ 	.byte	0x04, 0x17
        /*003a*/ 	.short	(.L_19 - .L_18)
.L_18:
        /*003c*/ 	.word	0x00000000
        /*0040*/ 	.short	0x0000
        /*0042*/ 	.short	0x0000
        /*0044*/ 	.byte	0x00, 0xf5, 0x21, 0x00


	//----- nvinfo : EIATTR_SPARSE_MMA_MASK
	.align		4
.L_19:
        /*0048*/ 	.byte	0x03, 0x50
        /*004a*/ 	.short	0x0000


	//----- nvinfo : EIATTR_MAXREG_COUNT
	.align		4
        /*004c*/ 	.byte	0x03, 0x1b
        /*004e*/ 	.short	0x00ff


	//----- nvinfo : EIATTR_MERCURY_ISA_VERSION
	.align		4
        /*0050*/ 	.byte	0x03, 0x5f
        /*0052*/ 	.short	0x0101


	//----- nvinfo : EIATTR_VRC_CTA_INIT_COUNT
	.align		4
        /*0054*/ 	.byte	0x02, 0x4a
	.zero		1
	.zero		1


	//----- nvinfo : EIATTR_EXIT_INSTR_OFFSETS
	.align		4
        /*0058*/ 	.byte	0x04, 0x1c
        /*005a*/ 	.short	(.L_21 - .L_20)


	//   ....[0]....
.L_20:
        /*005c*/ 	.word	0x00000090


	//   ....[1]....
        /*0060*/ 	.word	0x000000b0


	//   ....[2]....
        /*0064*/ 	.word	0x00003cb0


	//----- nvinfo : EIATTR_CRS_STACK_SIZE
	.align		4
.L_21:
        /*0068*/ 	.byte	0x04, 0x1e
        /*006a*/ 	.short	(.L_23 - .L_22)
.L_22:
        /*006c*/ 	.word	0x00000000


	//----- nvinfo : EIATTR_CBANK_PARAM_SIZE
	.align		4
.L_23:
        /*0070*/ 	.byte	0x03, 0x19
        /*0072*/ 	.short	0x0018


	//----- nvinfo : EIATTR_PARAM_CBANK
	.align		4
        /*0074*/ 	.byte	0x04, 0x0a
        /*0076*/ 	.short	(.L_25 - .L_24)
	.align		4
.L_24:
        /*0078*/ 	.word	index@(.nv.constant0._Z10MatrixNormPfS_ii)
        /*007c*/ 	.short	0x0380
        /*007e*/ 	.short	0x0018


	//----- nvinfo : EIATTR_SW_WAR
	.align		4
.L_25:
        /*0080*/ 	.byte	0x04, 0x36
        /*0082*/ 	.short	(.L_27 - .L_26)
.L_26:
        /*0084*/ 	.word	0x00000008
.L_27:


//--------------------- .nv.callgraph             --------------------------
	.section	.nv.callgraph,"",@"SHT_CUDA_CALLGRAPH"
	.align	4
	.sectionentsize	8
	.align		4
        /*0000*/ 	.word	0x00000000
	.align		4
        /*0004*/ 	.word	0xffffffff
	.align		4
        /*0008*/ 	.word	0x00000000
	.align		4
        /*000c*/ 	.word	0xfffffffe
	.align		4
        /*0010*/ 	.word	0x00000000
	.align		4
        /*0014*/ 	.word	0xfffffffd
	.align		4
        /*0018*/ 	.word	0x00000000
	.align		4
        /*001c*/ 	.word	0xfffffffc


//--------------------- .text._Z10MatrixNormPfS_ii --------------------------
	.section	.text._Z10MatrixNormPfS_ii,"ax",@progbits
	.align	128
        .global         _Z10MatrixNormPfS_ii
        .type           _Z10MatrixNormPfS_ii,@function
        .size           _Z10MatrixNormPfS_ii,(.L_x_117 - _Z10MatrixNormPfS_ii)
        .other          _Z10MatrixNormPfS_ii,@"STO_CUDA_ENTRY STV_DEFAULT"
_Z10MatrixNormPfS_ii:
.text._Z10MatrixNormPfS_ii:
[----:B------:R-:W-:Y:S01]  /*0000*/  LDC R1, c[0x0][0x37c] ;  /* 0x0000df00ff017b82 */ /* 0x000fe20000000800 */
[----:B------:R-:W0:Y:S07]  /*0010*/  S2R R0, SR_CTAID.X ;  /* 0x0000000000007919 */ /* 0x000e2e0000002500 */
[----:B------:R-:W1:Y:S01]  /*0020*/  LDC.64 R16, c[0x0][0x390] ;  /* 0x0000e400ff107b82 */ /* 0x000e620000000a00 */
[----:B------:R-:W0:Y:S01]  /*0030*/  LDCU UR4, c[0x0][0x360] ;  /* 0x00006c00ff0477ac */ /* 0x000e220008000800 */
[----:B------:R-:W0:Y:S01]  /*0040*/  S2R R3, SR_TID.X ;  /* 0x0000000000037919 */ /* 0x000e220000002100 */
[----:B-1----:R-:W-:Y:S01]  /*0050*/  ISETP.GE.AND P0, PT, R17, 0x1, PT ;  /* 0x000000011100780c */ /* 0x002fe20003f06270 */
[----:B0-----:R-:W-:-:S04]  /*0060*/  IMAD R0, R0, UR4, R3 ;  /* 0x0000000400007c24 */ /* 0x001fc8000f8e0203 */
[----:B------:R-:W-:-:S05]  /*0070*/  IMAD R15, R0, R17, RZ ;  /* 0x00000011000f7224 */ /* 0x000fca00078e02ff */
[----:B------:R-:W-:-:S13]  /*0080*/  ISETP.GE.OR P0, PT, R15, R16, !P0 ;  /* 0x000000100f00720c */ /* 0x000fda0004706670 */
[----:B------:R-:W-:Y:S05]  /*0090*/  @P0 EXIT ;  /* 0x000000000000094d */ /* 0x000fea0003800000 */
[----:B------:R-:W-:-:S13]  /*00a0*/  ISETP.GE.AND P0, PT, R16, 0x1, PT ;  /* 0x000000011000780c */ /* 0x000fda0003f06270 */
[----:B------:R-:W-:Y:S05]  /*00b0*/  @!P0 EXIT ;  /* 0x000000000000894d */ /* 0x000fea0003800000 */
[----:B------:R-:W-:Y:S01]  /*00c0*/  IADD3 R3, PT, PT, R15, R17, RZ ;  /* 0x000000110f037210 */ /* 0x000fe20007ffe0ff */
[----:B------:R-:W0:Y:S01]  /*00d0*/  LDCU.64 UR4, c[0x0][0x358] ;  /* 0x00006b00ff0477ac */ /* 0x000e220008000a00 */
[C---:B------:R-:W-:Y:S02]  /*00e0*/  LOP3.LUT R8, R16.reuse, 0x7ffffff0, RZ, 0xc0, !PT ;  /* 0x7ffffff010087812 */ /* 0x040fe400078ec0ff */
[C---:B------:R-:W-:Y:S02]  /*00f0*/  IADD3 R4, PT, PT, R16.reuse, -0x1, RZ ;  /* 0xffffffff10047810 */ /* 0x040fe40007ffe0ff */
[C---:B------:R-:W-:Y:S02]  /*0100*/  LOP3.LUT R5, R16.reuse, 0xf, RZ, 0xc0, !PT ;  /* 0x0000000f10057812 */ /* 0x040fe400078ec0ff */
[C---:B------:R-:W-:Y:S02]  /*0110*/  LOP3.LUT R6, R16.reuse, 0x7, RZ, 0xc0, !PT ;  /* 0x0000000710067812 */ /* 0x040fe400078ec0ff */
[----:B------:R-:W-:-:S02]  /*0120*/  LOP3.LUT R7, R16, 0x3, RZ, 0xc0, !PT ;  /* 0x0000000310077812 */ /* 0x000fc400078ec0ff */
[C---:B------:R-:W-:Y:S02]  /*0130*/  LOP3.LUT R9, R16.reuse, 0x1, RZ, 0xc0, !PT ;  /* 0x0000000110097812 */ /* 0x040fe400078ec0ff */
[C---:B------:R-:W-:Y:S02]  /*0140*/  LOP3.LUT R10, R16.reuse, 0x7ffffffe, RZ, 0xc0, !PT ;  /* 0x7ffffffe100a7812 */ /* 0x040fe400078ec0ff */
[----:B------:R-:W-:Y:S02]  /*0150*/  LOP3.LUT R11, R16, 0x7ffffff8, RZ, 0xc0, !PT ;  /* 0x7ffffff8100b7812 */ /* 0x000fe400078ec0ff */
[-C--:B------:R-:W-:Y:S02]  /*0160*/  VIMNMX R12, PT, PT, R3, R16.reuse, PT ;  /* 0x00000010030c7248 */ /* 0x080fe40003fe0100 */
[----:B------:R-:W-:Y:S02]  /*0170*/  I2FP.F32.S32 R13, R16 ;  /* 0x00000010000d7245 */ /* 0x000fe40000201400 */
[----:B0-----:R-:W-:-:S07]  /*0180*/  IADD3 R14, PT, PT, -R8, RZ, RZ ;  /* 0x000000ff080e7210 */ /* 0x001fce0007ffe1ff */
.L_x_102:
[----:B------:R-:W-:Y:S01]  /*0190*/  ISETP.GE.U32.AND P0, PT, R4, 0xf, PT ;  /* 0x0000000f0400780c */ /* 0x000fe20003f06070 */
[----:B0-----:R-:W-:Y:S01]  /*01a0*/  HFMA2 R0, -RZ, RZ, 0, 0 ;  /* 0x00000000ff007431 */ /* 0x001fe200000001ff */
[----:B------:R-:W-:-:S11]  /*01b0*/  MOV R34, RZ ;  /* 0x000000ff00227202 */ /* 0x000fd60000000f00 */
[----:B-1234-:R-:W-:Y:S05]  /*01c0*/  @!P0 BRA `(.L_x_0) ;  /* 0x0000000000e88947 */ /* 0x01efea0003800000 */
[----:B------:R-:W-:Y:S02]  /*01d0*/  MOV R34, RZ ;  /* 0x000000ff00227202 */ /* 0x000fe40000000f00 */
[----:B------:R-:W-:Y:S02]  /*01e0*/  MOV R0, R15 ;  /* 0x0000000f00007202 */ /* 0x000fe40000000f00 */
[----:B------:R-:W-:-:S07]  /*01f0*/  MOV R24, R14 ;  /* 0x0000000e00187202 */ /* 0x000fce0000000f00 */
.L_x_1:
[----:B------:R-:W0:Y:S08]  /*0200*/  LDC.64 R20, c[0x0][0x380] ;  /* 0x0000e000ff147b82 */ /* 0x000e300000000a00 */
[----:B------:R-:W1:Y:S01]  /*0210*/  LDC R25, c[0x0][0x390] ;  /* 0x0000e400ff197b82 */ /* 0x000e620000000800 */
[----:B0-----:R-:W-:-:S05]  /*0220*/  IMAD.WIDE R20, R0, 0x4, R20 ;  /* 0x0000000400147825 */ /* 0x001fca00078e0214 */
[----:B------:R0:W2:Y:S01]  /*0230*/  LDG.E R35, desc[UR4][R20.64] ;  /* 0x0000000414237981 */ /* 0x0000a2000c1e1900 */
[----:B-1----:R-:W-:-:S05]  /*0240*/  IMAD.WIDE.U32 R2, R25, 0x4, R20 ;  /* 0x0000000419027825 */ /* 0x002fca00078e0014 */
[----:B------:R1:W3:Y:S01]  /*0250*/  LDG.E R33, desc[UR4][R2.64] ;  /* 0x0000000402217981 */ /* 0x0002e2000c1e1900 */
[----:B------:R-:W-:-:S05]  /*0260*/  IMAD.WIDE.U32 R16, R25, 0x4, R2 ;  /* 0x0000000419107825 */ /* 0x000fca00078e0002 */
[----:B------:R4:W5:Y:S01]  /*0270*/  LDG.E R32, desc[UR4][R16.64] ;  /* 0x0000000410207981 */ /* 0x000962000c1e1900 */
[----:B------:R-:W-:-:S05]  /*0280*/  IMAD.WIDE.U32 R22, R25, 0x4, R16 ;  /* 0x0000000419167825 */ /* 0x000fca00078e0010 */
[----:B------:R4:W5:Y:S01]  /*0290*/  LDG.E R26, desc[UR4][R22.64] ;  /* 0x00000004161a7981 */ /* 0x000962000c1e1900 */
[----:B------:R-:W-:-:S05]  /*02a0*/  IMAD.WIDE.U32 R28, R25, 0x4, R22 ;  /* 0x00000004191c7825 */ /* 0x000fca00078e0016 */
[----:B------:R-:W5:Y:S01]  /*02b0*/  LDG.E R27, desc[UR4][R28.64] ;  /* 0x000000041c1b7981 */ /* 0x000f62000c1e1900 */
[----:B------:R-:W-:-:S05]  /*02c0*/  IMAD.WIDE.U32 R18, R25, 0x4, R28 ;  /* 0x0000000419127825 */ /* 0x000fca00078e001c */
[----:B------:R4:W5:Y:S01]  /*02d0*/  LDG.E R30, desc[UR4][R18.64] ;  /* 0x00000004121e7981 */ /* 0x000962000c1e1900 */
[----:B0-----:R-:W-:-:S05]  /*02e0*/  IMAD.WIDE.U32 R20, R25, 0x4, R18 ;  /* 0x0000000419147825 */ /* 0x001fca00078e0012 */
[----:B------:R0:W5:Y:S01]  /*02f0*/  LDG.E R31, desc[UR4][R20.64] ;  /* 0x00000004141f7981 */ /* 0x000162000c1e1900 */
[----:B-1----:R-:W-:-:S04]  /*0300*/  IMAD.WIDE.U32 R2, R25, 0x4, R20 ;  /* 0x0000000419027825 */ /* 0x002fc800078e0014 */
[----:B----4-:R-:W-:-:S04]  /*0310*/  IMAD.WIDE.U32 R16, R25, 0x4, R2 ;  /* 0x0000000419107825 */ /* 0x010fc800078e0002 */
[----:B------:R-:W-:-:S05]  /*0320*/  IMAD.WIDE.U32 R22, R25, 0x4, R16 ;  /* 0x0000000419167825 */ /* 0x000fca00078e0010 */
[----:B------:R-:W4:Y:S01]  /*0330*/  LDG.E R28, desc[UR4][R22.64] ;  /* 0x00000004161c7981 */ /* 0x000f22000c1e1900 */
[----:B------:R-:W-:-:S05]  /*0340*/  IMAD.WIDE.U32 R18, R25, 0x4, R22 ;  /* 0x0000000419127825 */ /* 0x000fca00078e0016 */
[----:B------:R-:W4:Y:S01]  /*0350*/  LDG.E R29, desc[UR4][R18.64] ;  /* 0x00000004121d7981 */ /* 0x000f22000c1e1900 */
[----:B0-----:R-:W-:-:S04]  /*0360*/  IMAD.WIDE.U32 R20, R25, 0x4, R18 ;  /* 0x0000000419147825 */ /* 0x001fc800078e0012 */
[----:B--2---:R-:W-:Y:S02]  /*0370*/  FADD R36, R35, R34 ;  /* 0x0000002223247221 */ /* 0x004fe40000000000 */
[----:B------:R0:W2:Y:S04]  /*0380*/  LDG.E R34, desc[UR4][R2.64] ;  /* 0x0000000402227981 */ /* 0x0000a8000c1e1900 */
[----:B------:R1:W4:Y:S01]  /*0390*/  LDG.E R35, desc[UR4][R16.64] ;  /* 0x0000000410237981 */ /* 0x000322000c1e1900 */
[----:B---3--:R-:W-:Y:S01]  /*03a0*/  FADD R33, R36, R33 ;  /* 0x0000002124217221 */ /* 0x008fe20000000000 */
[----:B0-----:R-:W-:-:S04]  /*03b0*/  IMAD.WIDE.U32 R2, R25, 0x4, R20 ;  /* 0x0000000419027825 */ /* 0x001fc800078e0014 */
[----:B-----5:R-:W-:Y:S01]  /*03c0*/  FADD R33, R33, R32 ;  /* 0x0000002021217221 */ /* 0x020fe20000000000 */
[----:B-1----:R-:W-:-:S04]  /*03d0*/  IMAD.WIDE.U32 R16, R25, 0x4, R2 ;  /* 0x0000000419107825 */ /* 0x002fc800078e0002 */
[----:B------:R-:W-:Y:S02]  /*03e0*/  FADD R32, R33, R26 ;  /* 0x0000001a21207221 */ /* 0x000fe40000000000 */
[----:B------:R-:W3:Y:S01]  /*03f0*/  LDG.E R26, desc[UR4][R20.64] ;  /* 0x00000004141a7981 */ /* 0x000ee2000c1e1900 */
[----:B------:R-:W-:-:S04]  /*0400*/  IMAD.WIDE.U32 R22, R25, 0x4, R16 ;  /* 0x0000000419167825 */ /* 0x000fc800078e0010 */
[----:B------:R-:W-:Y:S02]  /*0410*/  FADD R33, R32, R27 ;  /* 0x0000001b20217221 */ /* 0x000fe40000000000 */
[----:B------:R-:W5:Y:S02]  /*0420*/  LDG.E R27, desc[UR4][R2.64] ;  /* 0x00000004021b7981 */ /* 0x000f64000c1e1900 */
[----:B------:R-:W-:Y:S02]  /*0430*/  FADD R32, R33, R30 ;  /* 0x0000001e21207221 */ /* 0x000fe40000000000 */
[----:B------:R-:W5:Y:S01]  /*0440*/  LDG.E R30, desc[UR4][R16.64] ;  /* 0x00000004101e7981 */ /* 0x000f62000c1e1900 */
[----:B------:R-:W-:-:S04]  /*0450*/  IMAD.WIDE.U32 R18, R25, 0x4, R22 ;  /* 0x0000000419127825 */ /* 0x000fc800078e0016 */
[----:B------:R-:W-:Y:S02]  /*0460*/  FADD R31, R32, R31 ;  /* 0x0000001f201f7221 */ /* 0x000fe40000000000 */
[----:B------:R-:W5:Y:S04]  /*0470*/  LDG.E R32, desc[UR4][R22.64] ;  /* 0x0000000416207981 */ /* 0x000f68000c1e1900 */
[----:B------:R-:W5:Y:S01]  /*0480*/  LDG.E R18, desc[UR4][R18.64] ;  /* 0x0000000412127981 */ /* 0x000f62000c1e1900 */
[----:B------:R-:W-:-:S04]  /*0490*/  IADD3 R24, PT, PT, R24, 0x10, RZ ;  /* 0x0000001018187810 */ /* 0x000fc80007ffe0ff */
[----:B------:R-:W-:Y:S02]  /*04a0*/  ISETP.NE.AND P0, PT, R24, RZ, PT ;  /* 0x000000ff1800720c */ /* 0x000fe40003f05270 */
[----:B------:R-:W-:Y:S01]  /*04b0*/  LEA R0, R25, R0, 0x4 ;  /* 0x0000000019007211 */ /* 0x000fe200078e20ff */
[----:B--2---:R-:W-:-:S04]  /*04c0*/  FADD R34, R31, R34 ;  /* 0x000000221f227221 */ /* 0x004fc80000000000 */
[----:B----4-:R-:W-:-:S04]  /*04d0*/  FADD R35, R34, R35 ;  /* 0x0000002322237221 */ /* 0x010fc80000000000 */
[----:B------:R-:W-:-:S04]  /*04e0*/  FADD R28, R35, R28 ;  /* 0x0000001c231c7221 */ /* 0x000fc80000000000 */
[----:B------:R-:W-:-:S04]  /*04f0*/  FADD R29, R28, R29 ;  /* 0x0000001d1c1d7221 */ /* 0x000fc80000000000 */
[----:B---3--:R-:W-:-:S04]  /*0500*/  FADD R26, R29, R26 ;  /* 0x0000001a1d1a7221 */ /* 0x008fc80000000000 */
[----:B-----5:R-:W-:-:S04]  /*0510*/  FADD R27, R26, R27 ;  /* 0x0000001b1a1b7221 */ /* 0x020fc80000000000 */
[----:B------:R-:W-:-:S04]  /*0520*/  FADD R27, R27, R30 ;  /* 0x0000001e1b1b7221 */ /* 0x000fc80000000000 */
[----:B------:R-:W-:-:S04]  /*0530*/  FADD R27, R27, R32 ;  /* 0x000000201b1b7221 */ /* 0x000fc80000000000 */
[----:B------:R-:W-:Y:S01]  /*0540*/  FADD R34, R27, R18 ;  /* 0x000000121b227221 */ /* 0x000fe20000000000 */
[----:B------:R-:W-:Y:S06]  /*0550*/  @P0 BRA `(.L_x_1) ;  /* 0xfffffffc00280947 */ /* 0x000fec000383ffff */
[----:B------:R-:W-:-:S07]  /*0560*/  MOV R0, R8 ;  /* 0x0000000800007202 */ /* 0x000fce0000000f00 */
.L_x_0:
[----:B------:R-:W-:-:S13]  /*0570*/  ISETP.NE.AND P0, PT, R5, RZ, PT ;  /* 0x000000ff0500720c */ /* 0x000fda0003f05270 */
[----:B------:R-:W-:Y:S05]  /*0580*/  @!P0 BRA `(.L_x_2) ;  /* 0x0000000400148947 */ /* 0x000fea0003800000 */
[----:B------:R-:W-:Y:S02]  /*0590*/  IADD3 R2, PT, PT, R5, -0x1, RZ ;  /* 0xffffffff05027810 */ /* 0x000fe40007ffe0ff */
[----:B------:R-:W-:Y:S02]  /*05a0*/  ISETP.NE.AND P1, PT, R6, RZ, PT ;  /* 0x000000ff0600720c */ /* 0x000fe40003f25270 */
[----:B------:R-:W-:-:S13]  /*05b0*/  ISETP.GE.U32.AND P0, PT, R2, 0x7, PT ;  /* 0x000000070200780c */ /* 0x000fda0003f06070 */
[----:B------:R-:W-:Y:S05]  /*05c0*/  @!P0 BRA `(.L_x_3) ;  /* 0x0000000000708947 */ /* 0x000fea0003800000 */
[----:B------:R-:W0:Y:S08]  /*05d0*/  LDC R29, c[0x0][0x390] ;  /* 0x0000e400ff1d7b82 */ /* 0x000e300000000800 */
[----:B------:R-:W1:Y:S01]  /*05e0*/  LDC.64 R18, c[0x0][0x380] ;  /* 0x0000e000ff127b82 */ /* 0x000e620000000a00 */
[----:B0-----:R-:W-:-:S04]  /*05f0*/  IMAD R3, R0, R29, R15 ;  /* 0x0000001d00037224 */ /* 0x001fc800078e020f */
[----:B-1----:R-:W-:-:S04]  /*0600*/  IMAD.WIDE R18, R3, 0x4, R18 ;  /* 0x0000000403127825 */ /* 0x002fc800078e0212 */
[C---:B------:R-:W-:Y:S02]  /*0610*/  IMAD.WIDE.U32 R20, R29.reuse, 0x4, R18 ;  /* 0x000000041d147825 */ /* 0x040fe400078e0012 */
[----:B------:R-:W2:Y:S02]  /*0620*/  LDG.E R19, desc[UR4][R18.64] ;  /* 0x0000000412137981 */ /* 0x000ea4000c1e1900 */
[C---:B------:R-:W-:Y:S02]  /*0630*/  IMAD.WIDE.U32 R16, R29.reuse, 0x4, R20 ;  /* 0x000000041d107825 */ /* 0x040fe400078e0014 */
[----:B------:R-:W3:Y:S02]  /*0640*/  LDG.E R20, desc[UR4][R20.64] ;  /* 0x0000000414147981 */ /* 0x000ee4000c1e1900 */
[C---:B------:R-:W-:Y:S02]  /*0650*/  IMAD.WIDE.U32 R2, R29.reuse, 0x4, R16 ;  /* 0x000000041d027825 */ /* 0x040fe400078e0010 */
[----:B------:R-:W4:Y:S02]  /*0660*/  LDG.E R16, desc[UR4][R16.64] ;  /* 0x0000000410107981 */ /* 0x000f24000c1e1900 */
[----:B------:R-:W-:-:S02]  /*0670*/  IMAD.WIDE.U32 R22, R29, 0x4, R2 ;  /* 0x000000041d167825 */ /* 0x000fc400078e0002 */
[----:B------:R-:W5:Y:S02]  /*0680*/  LDG.E R3, desc[UR4][R2.64] ;  /* 0x0000000402037981 */ /* 0x000f64000c1e1900 */
[C---:B------:R-:W-:Y:S02]  /*0690*/  IMAD.WIDE.U32 R24, R29.reuse, 0x4, R22 ;  /* 0x000000041d187825 */ /* 0x040fe400078e0016 */
[----:B------:R-:W5:Y:S02]  /*06a0*/  LDG.E R23, desc[UR4][R22.64] ;  /* 0x0000000416177981 */ /* 0x000f64000c1e1900 */
[C---:B------:R-:W-:Y:S02]  /*06b0*/  IMAD.WIDE.U32 R26, R29.reuse, 0x4, R24 ;  /* 0x000000041d1a7825 */ /* 0x040fe400078e0018 */
[----:B------:R-:W5:Y:S02]  /*06c0*/  LDG.E R25, desc[UR4][R24.64] ;  /* 0x0000000418197981 */ /* 0x000f64000c1e1900 */
[----:B------:R-:W-:-:S02]  /*06d0*/  IMAD.WIDE.U32 R28, R29, 0x4, R26 ;  /* 0x000000041d1c7825 */ /* 0x000fc400078e001a */
[----:B------:R-:W5:Y:S04]  /*06e0*/  LDG.E R27, desc[UR4][R26.64] ;  /* 0x000000041a1b7981 */ /* 0x000f68000c1e1900 */
[----:B------:R-:W5:Y:S01]  /*06f0*/  LDG.E R29, desc[UR4][R28.64] ;  /* 0x000000041c1d7981 */ /* 0x000f62000c1e1900 */
[----:B------:R-:W-:Y:S01]  /*0700*/  IADD3 R0, PT, PT, R0, 0x8, RZ ;  /* 0x0000000800007810 */ /* 0x000fe20007ffe0ff */
[----:B--2---:R-:W-:-:S04]  /*0710*/  FADD R19, R34, R19 ;  /* 0x0000001322137221 */ /* 0x004fc80000000000 */
[----:B---3--:R-:W-:-:S04]  /*0720*/  FADD R19, R19, R20 ;  /* 0x0000001413137221 */ /* 0x008fc80000000000 */
[----:B----4-:R-:W-:-:S04]  /*0730*/  FADD R16, R19, R16 ;  /* 0x0000001013107221 */ /* 0x010fc80000000000 */
[----:B-----5:R-:W-:-:S04]  /*0740*/  FADD R16, R16, R3 ;  /* 0x0000000310107221 */ /* 0x020fc80000000000 */
[----:B------:R-:W-:-:S04]  /*0750*/  FADD R16, R16, R23 ;  /* 0x0000001710107221 */ /* 0x000fc80000000000 */
[----:B------:R-:W-:-:S04]  /*0760*/  FADD R16, R16, R25 ;  /* 0x0000001910107221 */ /* 0x000fc80000000000 */
[----:B------:R-:W-:-:S04]  /*0770*/  FADD R16, R16, R27 ;  /* 0x0000001b10107221 */ /* 0x000fc80000000000 */
[----:B------:R-:W-:-:S07]  /*0780*/  FADD R34, R16, R29 ;  /* 0x0000001d10227221 */ /* 0x000fce0000000000 */
.L_x_3:
        /* <DEDUP_REMOVED lines=13> */
[----:B------:R-:W-:Y:S02]  /*0860*/  IMAD.WIDE.U32 R18, R19, 0x4, R16 ;  /* 0x0000000413127825 */ /* 0x000fe400078e0010 */
[----:B------:R-:W4:Y:S04]  /*0870*/  LDG.E R17, desc[UR4][R16.64] ;  /* 0x0000000410117981 */ /* 0x000f28000c1e1900 */
[----:B------:R-:W5:Y:S01]  /*0880*/  LDG.E R19, desc[UR4][R18.64] ;  /* 0x0000000412137981 */ /* 0x000f62000c1e1900 */
[----:B------:R-:W-:Y:S01]  /*0890*/  IADD3 R0, PT, PT, R0, 0x4, RZ ;  /* 0x0000000400007810 */ /* 0x000fe20007ffe0ff */
[----:B--2---:R-:W-:-:S04]  /*08a0*/  FADD R34, R34, R21 ;  /* 0x0000001522227221 */ /* 0x004fc80000000000 */
[----:B---3--:R-:W-:-:S04]  /*08b0*/  FADD R34, R34, R3 ;  /* 0x0000000322227221 */ /* 0x008fc80000000000 */
[----:B----4-:R-:W-:-:S04]  /*08c0*/  FADD R34, R34, R17 ;  /* 0x0000001122227221 */ /* 0x010fc80000000000 */
[----:B-----5:R-:W-:-:S07]  /*08d0*/  FADD R34, R34, R19 ;  /* 0x0000001322227221 */ /* 0x020fce0000000000 */
.L_x_4:
[----:B------:R-:W-:Y:S05]  /*08e0*/  @!P1 BRA `(.L_x_2) ;  /* 0x00000000003c9947 */ /* 0x000fea0003800000 */
[----:B------:R-:W0:Y:S08]  /*08f0*/  LDC R19, c[0x0][0x390] ;  /* 0x0000e400ff137b82 */ /* 0x000e300000000800 */
[----:B------:R-:W1:Y:S01]  /*0900*/  LDC.64 R2, c[0x0][0x380] ;  /* 0x0000e000ff027b82 */ /* 0x000e620000000a00 */
[----:B0-----:R-:W-:-:S04]  /*0910*/  IMAD R17, R0, R19, R15 ;  /* 0x0000001300117224 */ /* 0x001fc800078e020f */
[----:B-1----:R-:W-:-:S05]  /*0920*/  IMAD.WIDE R2, R17, 0x4, R2 ;  /* 0x0000000411027825 */ /* 0x002fca00078e0202 */
[----:B------:R-:W2:Y:S01]  /*0930*/  LDG.E R17, desc[UR4][R2.64] ;  /* 0x0000000402117981 */ /* 0x000ea2000c1e1900 */
[----:B------:R-:W-:Y:S01]  /*0940*/  ISETP.NE.AND P0, PT, R7, 0x1, PT ;  /* 0x000000010700780c */ /* 0x000fe20003f05270 */
[----:B--2---:R-:W-:-:S12]  /*0950*/  FADD R34, R34, R17 ;  /* 0x0000001122227221 */ /* 0x004fd80000000000 */
[----:B------:R-:W-:Y:S05]  /*0960*/  @!P0 BRA `(.L_x_2) ;  /* 0x00000000001c8947 */ /* 0x000fea0003800000 */
[----:B------:R-:W-:Y:S01]  /*0970*/  ISETP.NE.AND P0, PT, R7, 0x2, PT ;  /* 0x000000020700780c */ /* 0x000fe20003f05270 */
[----:B------:R-:W-:-:S12]  /*0980*/  IMAD.WIDE.U32 R16, R19, 0x4, R2 ;  /* 0x0000000413107825 */ /* 0x000fd800078e0002 */
[----:B------:R-:W-:Y:S02]  /*0990*/  @P0 IMAD.WIDE.U32 R2, R19, 0x4, R16 ;  /* 0x0000000413020825 */ /* 0x000fe400078e0010 */
[----:B------:R-:W2:Y:S04]  /*09a0*/  LDG.E R17, desc[UR4][R16.64] ;  /* 0x0000000410117981 */ /* 0x000ea8000c1e1900 */
[----:B------:R-:W3:Y:S01]  /*09b0*/  @P0 LDG.E R3, desc[UR4][R2.64] ;  /* 0x0000000402030981 */ /* 0x000ee2000c1e1900 */
[----:B--2---:R-:W-:-:S04]  /*09c0*/  FADD R34, R34, R17 ;  /* 0x0000001122227221 */ /* 0x004fc80000000000 */
[----:B---3--:R-:W-:-:S07]  /*09d0*/  @P0 FADD R34, R34, R3 ;  /* 0x0000000322220221 */ /* 0x008fce0000000000 */
.L_x_2:
[----:B------:R-:W0:Y:S01]  /*09e0*/  MUFU.RCP R20, R13 ;  /* 0x0000000d00147308 */ /* 0x000e220000001000 */
[----:B------:R-:W-:Y:S01]  /*09f0*/  BSSY.RECONVERGENT B2, `(.L_x_5) ;  /* 0x000000e000027945 */ /* 0x000fe20003800200 */
[----:B------:R-:W-:-:S06]  /*0a00*/  ISETP.NE.AND P2, PT, R4, RZ, PT ;  /* 0x000000ff0400720c */ /* 0x000fcc0003f45270 */
[----:B------:R-:W1:Y:S01]  /*0a10*/  FCHK P0, R34, R13 ;  /* 0x0000000d22007302 */ /* 0x000e620000000000 */
[----:B0-----:R-:W-:-:S04]  /*0a20*/  FFMA R3, R20, -R13, 1 ;  /* 0x3f80000014037423 */ /* 0x001fc8000000080d */
[----:B------:R-:W-:-:S04]  /*0a30*/  FFMA R20, R20, R3, R20 ;  /* 0x0000000314147223 */ /* 0x000fc80000000014 */
[----:B------:R-:W-:-:S04]  /*0a40*/  FFMA R3, R20, R34, RZ ;  /* 0x0000002214037223 */ /* 0x000fc800000000ff */
[----:B------:R-:W-:-:S04]  /*0a50*/  FFMA R0, R3, -R13, R34 ;  /* 0x8000000d03007223 */ /* 0x000fc80000000022 */
[----:B------:R-:W-:Y:S01]  /*0a60*/  FFMA R20, R20, R0, R3 ;  /* 0x0000000014147223 */ /* 0x000fe20000000003 */
[----:B-1----:R-:W-:Y:S06]  /*0a70*/  @!P0 BRA `(.L_x_6) ;  /* 0x0000000000148947 */ /* 0x002fec0003800000 */
[----:B------:R-:W-:Y:S02]  /*0a80*/  MOV R0, R34 ;  /* 0x0000002200007202 */ /* 0x000fe40000000f00 */
[----:B------:R-:W-:Y:S02]  /*0a90*/  MOV R3, R13 ;  /* 0x0000000d00037202 */ /* 0x000fe40000000f00 */
[----:B------:R-:W-:-:S07]  /*0aa0*/  MOV R2, 0xac0 ;  /* 0x00000ac000027802 */ /* 0x000fce0000000f00 */
[----:B------:R-:W-:Y:S05]  /*0ab0*/  CALL.REL.NOINC `($__internal_1_$__cuda_sm3x_div_rn_noftz_f32_slowpath) ;  /* 0x0000003000dc7944 */ /* 0x000fea0003c00000 */
[----:B------:R-:W-:-:S07]  /*0ac0*/  MOV R20, R0 ;  /* 0x0000000000147202 */ /* 0x000fce0000000f00 */
.L_x_6:
[----:B------:R-:W-:Y:S05]  /*0ad0*/  BSYNC.RECONVERGENT B2 ;  /* 0x0000000000027941 */ /* 0x000fea0003800200 */
.L_x_5:
[----:B------:R-:W-:Y:S01]  /*0ae0*/  HFMA2 R0, -RZ, RZ, 0, 0 ;  /* 0x00000000ff007431 */ /* 0x000fe200000001ff */
[----:B------:R-:W-:Y:S01]  /*0af0*/  MOV R16, RZ ;  /* 0x000000ff00107202 */ /* 0x000fe20000000f00 */
[----:B------:R-:W-:Y:S06]  /*0b00*/  @!P2 BRA `(.L_x_7) ;  /* 0x000000080084a947 */ /* 0x000fec0003800000 */
[----:B------:R-:W-:Y:S02]  /*0b10*/  MOV R0, RZ ;  /* 0x000000ff00007202 */ /* 0x000fe40000000f00 */
[----:B------:R-:W-:-:S07]  /*0b20*/  MOV R16, RZ ;  /* 0x000000ff00107202 */ /* 0x000fce0000000f00 */
.L_x_14:
[----:B------:R-:W0:Y:S08]  /*0b30*/  LDC R17, c[0x0][0x390] ;  /* 0x0000e400ff117b82 */ /* 0x000e300000000800 */
[----:B------:R-:W1:Y:S01]  /*0b40*/  LDC.64 R2, c[0x0][0x380] ;  /* 0x0000e000ff027b82 */ /* 0x000e620000000a00 */
[----:B0-----:R-:W-:-:S04]  /*0b50*/  IMAD R19, R0, R17, R15 ;  /* 0x0000001100137224 */ /* 0x001fc800078e020f */
[----:B-1----:R-:W-:-:S05]  /*0b60*/  IMAD.WIDE R2, R19, 0x4, R2 ;  /* 0x0000000413027825 */ /* 0x002fca00078e0202 */
[----:B------:R-:W2:Y:S01]  /*0b70*/  LDG.E R19, desc[UR4][R2.64] ;  /* 0x0000000402137981 */ /* 0x000ea2000c1e1900 */
[----:B------:R-:W-:Y:S01]  /*0b80*/  IADD3 R0, PT, PT, R0, 0x2, RZ ;  /* 0x0000000200007810 */ /* 0x000fe20007ffe0ff */
[----:B------:R-:W-:Y:S01]  /*0b90*/  BSSY.RECONVERGENT B0, `(.L_x_8) ;  /* 0x0000049000007945 */ /* 0x000fe20003800200 */
[----:B------:R-:W-:Y:S02]  /*0ba0*/  HFMA2 R21, -RZ, RZ, 1.875, 0 ;  /* 0x3f800000ff157431 */ /* 0x000fe400000001ff */
[----:B------:R-:W-:Y:S01]  /*0bb0*/  ISETP.NE.AND P0, PT, R0, R10, PT ;  /* 0x0000000a0000720c */ /* 0x000fe20003f05270 */
[----:B--2---:R-:W-:-:S05]  /*0bc0*/  FADD R18, R19, -R20 ;  /* 0x8000001413127221 */ /* 0x004fca0000000000 */
[----:B------:R-:W-:-:S13]  /*0bd0*/  FSETP.NEU.AND P1, PT, R18, 1, PT ;  /* 0x3f8000001200780b */ /* 0x000fda0003f2d000 */
[----:B------:R-:W-:Y:S05]  /*0be0*/  @!P1 BRA `(.L_x_9) ;  /* 0x00000004000c9947 */ /* 0x000fea0003800000 */
[----:B------:R-:W-:-:S13]  /*0bf0*/  FSETP.NAN.AND P1, PT, |R18|, |R18|, PT ;  /* 0x400000121200720b */ /* 0x000fda0003f28200 */
[----:B------:R-:W-:Y:S05]  /*0c00*/  @P1 BRA `(.L_x_10) ;  /* 0x0000000400001947 */ /* 0x000fea0003800000 */
[C---:B------:R-:W-:Y:S01]  /*0c10*/  FMUL R19, |R18|.reuse, 16777216 ;  /* 0x4b80000012137820 */ /* 0x040fe20000400200 */
[C---:B------:R-:W-:Y:S02]  /*0c20*/  FSETP.GEU.AND P1, PT, |R18|.reuse, 1.175494350822287508e-38, PT ;  /* 0x008000001200780b */ /* 0x040fe40003f2e200 */
[----:B------:R-:W-:Y:S02]  /*0c30*/  FSETP.NEU.AND P4, PT, R18, RZ, PT ;  /* 0x000000ff1200720b */ /* 0x000fe40003f8d000 */
[----:B------:R-:W-:-:S04]  /*0c40*/  FSEL R19, R19, |R18|, !P1 ;  /* 0x4000001213137208 */ /* 0x000fc80004800000 */
[----:B------:R-:W-:-:S04]  /*0c50*/  IADD3 R21, PT, PT, R19, -0x3f3504f3, RZ ;  /* 0xc0cafb0d13157810 */ /* 0x000fc80007ffe0ff */
[----:B------:R-:W-:Y:S02]  /*0c60*/  LOP3.LUT R22, R21, 0xff800000, RZ, 0xc0, !PT ;  /* 0xff80000015167812 */ /* 0x000fe400078ec0ff */
[----:B------:R-:W-:Y:S02]  /*0c70*/  FSEL R21, RZ, -24, P1 ;  /* 0xc1c00000ff157808 */ /* 0x000fe40000800000 */
[-C--:B------:R-:W-:Y:S02]  /*0c80*/  IADD3 R19, PT, PT, R19, -R22.reuse, RZ ;  /* 0x8000001613137210 */ /* 0x080fe40007ffe0ff */
[----:B------:R-:W-:-:S03]  /*0c90*/  I2FP.F32.S32 R22, R22 ;  /* 0x0000001600167245 */ /* 0x000fc60000201400 */
[C---:B------:R-:W-:Y:S01]  /*0ca0*/  FADD R23, R19.reuse, 1 ;  /* 0x3f80000013177421 */ /* 0x040fe20000000000 */
[----:B------:R-:W-:Y:S01]  /*0cb0*/  FADD R24, R19, -1 ;  /* 0xbf80000013187421 */ /* 0x000fe20000000000 */
[----:B------:R-:W-:Y:S01]  /*0cc0*/  FFMA R22, R22, 1.1920928955078125e-07, R21 ;  /* 0x3400000016167823 */ /* 0x000fe20000000015 */
[----:B------:R-:W-:Y:S02]  /*0cd0*/  MOV R21, 0x3a2c32e4 ;  /* 0x3a2c32e400157802 */ /* 0x000fe40000000f00 */
[----:B------:R-:W-:Y:S01]  /*0ce0*/  FADD R26, R24, R24 ;  /* 0x00000018181a7221 */ /* 0x000fe20000000000 */
[----:B------:R-:W0:Y:S03]  /*0cf0*/  MUFU.RCP R23, R23 ;  /* 0x0000001700177308 */ /* 0x000e260000001000 */
[----:B0-----:R-:W-:-:S04]  /*0d00*/  FMUL R19, R23, R26 ;  /* 0x0000001a17137220 */ /* 0x001fc80000400000 */
[----:B------:R-:W-:-:S04]  /*0d10*/  FADD R25, R24, -R19 ;  /* 0x8000001318197221 */ /* 0x000fc80000000000 */
[----:B------:R-:W-:-:S04]  /*0d20*/  FADD R25, R25, R25 ;  /* 0x0000001919197221 */ /* 0x000fc80000000000 */
[-C--:B------:R-:W-:Y:S01]  /*0d30*/  FFMA R26, R24, -R19.reuse, R25 ;  /* 0x80000013181a7223 */ /* 0x080fe20000000019 */
[----:B------:R-:W-:-:S03]  /*0d40*/  FMUL R24, R19, R19 ;  /* 0x0000001313187220 */ /* 0x000fc60000400000 */
[----:B------:R-:W-:Y:S01]  /*0d50*/  FMUL R26, R23, R26 ;  /* 0x0000001a171a7220 */ /* 0x000fe20000400000 */
[----:B------:R-:W-:Y:S01]  /*0d60*/  FFMA R23, R24, R21, 0.0032181653659790754318 ;  /* 0x3b52e7db18177423 */ /* 0x000fe20000000015 */
[----:B------:R-:W-:-:S03]  /*0d70*/  FFMA R21, R19, 1.4426950216293334961, R22 ;  /* 0x3fb8aa3b13157823 */ /* 0x000fc60000000016 */
[----:B------:R-:W-:Y:S01]  /*0d80*/  FFMA R23, R24, R23, 0.018033718690276145935 ;  /* 0x3c93bb7318177423 */ /* 0x000fe20000000017 */
[----:B------:R-:W-:-:S03]  /*0d90*/  FADD R22, R22, -R21 ;  /* 0x8000001516167221 */ /* 0x000fc60000000000 */
[----:B------:R-:W-:Y:S01]  /*0da0*/  FFMA R23, R24, R23, 0.12022458761930465698 ;  /* 0x3df6384f18177423 */ /* 0x000fe20000000017 */
[----:B------:R-:W-:-:S03]  /*0db0*/  FFMA R25, R19, 1.4426950216293334961, R22 ;  /* 0x3fb8aa3b13197823 */ /* 0x000fc60000000016 */
[----:B------:R-:W-:Y:S01]  /*0dc0*/  FMUL R24, R24, R23 ;  /* 0x0000001718187220 */ /* 0x000fe20000400000 */
[----:B------:R-:W-:-:S03]  /*0dd0*/  FFMA R22, R26, 1.4426950216293334961, R25 ;  /* 0x3fb8aa3b1a167823 */ /* 0x000fc60000000019 */
[----:B------:R-:W-:Y:S01]  /*0de0*/  FMUL R23, R24, 3 ;  /* 0x4040000018177820 */ /* 0x000fe20000400000 */
[----:B------:R-:W-:-:S04]  /*0df0*/  FFMA R22, R19, 1.9251366722983220825e-08, R22 ;  /* 0x32a55e3413167823 */ /* 0x000fc80000000016 */
[----:B------:R-:W-:-:S04]  /*0e00*/  FFMA R23, R26, R23, R22 ;  /* 0x000000171a177223 */ /* 0x000fc80000000016 */
[----:B------:R-:W-:-:S04]  /*0e10*/  FFMA R24, R19, R24, R23 ;  /* 0x0000001813187223 */ /* 0x000fc80000000017 */
[----:B------:R-:W-:-:S04]  /*0e20*/  FADD R22, R21, R24 ;  /* 0x0000001815167221 */ /* 0x000fc80000000000 */
[----:B------:R-:W-:Y:S01]  /*0e30*/  FMUL R19, R22, 2 ;  /* 0x4000000016137820 */ /* 0x000fe20000400000 */
[----:B------:R-:W-:-:S03]  /*0e40*/  FADD R21, -R21, R22 ;  /* 0x0000001615157221 */ /* 0x000fc60000000100 */
[----:B------:R-:W0:Y:S01]  /*0e50*/  FRND R26, R19 ;  /* 0x00000013001a7307 */ /* 0x000e220000201000 */
[----:B------:R-:W-:Y:S01]  /*0e60*/  FADD R21, R24, -R21 ;  /* 0x8000001518157221 */ /* 0x000fe20000000000 */
[----:B------:R-:W-:Y:S01]  /*0e70*/  FFMA R22, R22, 2, -R19 ;  /* 0x4000000016167823 */ /* 0x000fe20000000813 */
[----:B------:R-:W-:Y:S01]  /*0e80*/  HFMA2 R24, -RZ, RZ, 0.64013671875, -15.109375 ;  /* 0x391fcb8eff187431 */ /* 0x000fe200000001ff */
[----:B------:R-:W-:Y:S02]  /*0e90*/  FSETP.GT.AND P2, PT, |R19|, 152, PT ;  /* 0x431800001300780b */ /* 0x000fe40003f44200 */
[----:B------:R-:W-:Y:S01]  /*0ea0*/  FFMA R22, R21, 2, R22 ;  /* 0x4000000015167823 */ /* 0x000fe20000000016 */
[C---:B------:R-:W-:Y:S01]  /*0eb0*/  FSETP.GEU.AND P3, PT, R19.reuse, RZ, PT ;  /* 0x000000ff1300720b */ /* 0x040fe20003f6e000 */
[----:B------:R-:W1:Y:S01]  /*0ec0*/  F2I.NTZ R23, R19 ;  /* 0x0000001300177305 */ /* 0x000e620000203100 */
[----:B0-----:R-:W-:Y:S01]  /*0ed0*/  FADD R21, R19, -R26 ;  /* 0x8000001a13157221 */ /* 0x001fe20000000000 */
[----:B------:R-:W-:-:S03]  /*0ee0*/  FSETP.GT.AND P1, PT, R26, RZ, PT ;  /* 0x000000ff1a00720b */ /* 0x000fc60003f24000 */
[----:B------:R-:W-:-:S04]  /*0ef0*/  FADD R21, R21, R22 ;  /* 0x0000001615157221 */ /* 0x000fc80000000000 */
[----:B------:R-:W-:-:S04]  /*0f00*/  FFMA R22, R21, R24, 0.0013391353422775864601 ;  /* 0x3aaf85ed15167423 */ /* 0x000fc80000000018 */
[----:B------:R-:W-:-:S04]  /*0f10*/  FFMA R22, R21, R22, 0.0096188392490148544312 ;  /* 0x3c1d985615167423 */ /* 0x000fc80000000016 */
[----:B------:R-:W-:-:S04]  /*0f20*/  FFMA R22, R21, R22, 0.055503588169813156128 ;  /* 0x3d6357bb15167423 */ /* 0x000fc80000000016 */
[C---:B------:R-:W-:Y:S01]  /*0f30*/  FFMA R24, R21.reuse, R22, 0.24022644758224487305 ;  /* 0x3e75fdec15187423 */ /* 0x040fe20000000016 */
[----:B------:R-:W-:Y:S02]  /*0f40*/  SEL R22, RZ, 0x83000000, P1 ;  /* 0x83000000ff167807 */ /* 0x000fe40000800000 */
[----:B------:R-:W-:Y:S01]  /*0f50*/  FSETP.NEU.AND P1, PT, |R18|, +INF , PT ;  /* 0x7f8000001200780b */ /* 0x000fe20003f2d200 */
[----:B------:R-:W-:Y:S01]  /*0f60*/  FFMA R24, R21, R24, 0.69314718246459960938 ;  /* 0x3f31721815187423 */ /* 0x000fe20000000018 */
[----:B-1----:R-:W-:Y:S02]  /*0f70*/  LEA R23, R23, -R22, 0x17 ;  /* 0x8000001617177211 */ /* 0x002fe400078eb8ff */
[----:B------:R-:W-:Y:S01]  /*0f80*/  IADD3 R22, PT, PT, R22, 0x7f000000, RZ ;  /* 0x7f00000016167810 */ /* 0x000fe20007ffe0ff */
[----:B------:R-:W-:Y:S01]  /*0f90*/  FFMA R19, R21, R24, 1 ;  /* 0x3f80000015137423 */ /* 0x000fe20000000018 */
[----:B------:R-:W-:-:S03]  /*0fa0*/  FSEL R21, RZ, +INF , !P3 ;  /* 0x7f800000ff157808 */ /* 0x000fc60005800000 */
[----:B------:R-:W-:-:S04]  /*0fb0*/  FMUL R22, R22, R19 ;  /* 0x0000001316167220 */ /* 0x000fc80000400000 */
[----:B------:R-:W-:Y:S01]  /*0fc0*/  @!P2 FMUL R21, R23, R22 ;  /* 0x000000161715a220 */ /* 0x000fe20000400000 */
[----:B------:R-:W-:Y:S06]  /*0fd0*/  @P1 BRA P4, `(.L_x_9) ;  /* 0x0000000000101947 */ /* 0x000fec0002000000 */
[----:B------:R-:W-:-:S05]  /*0fe0*/  FADD R18, R18, R18 ;  /* 0x0000001212127221 */ /* 0x000fca0000000000 */
[----:B------:R-:W-:Y:S01]  /*0ff0*/  LOP3.LUT R21, R18, 0x7fffffff, RZ, 0xc0, !PT ;  /* 0x7fffffff12157812 */ /* 0x000fe200078ec0ff */
[----:B------:R-:W-:Y:S06]  /*1000*/  BRA `(.L_x_9) ;  /* 0x0000000000047947 */ /* 0x000fec0003800000 */
.L_x_10:
[----:B------:R-:W-:-:S07]  /*1010*/  FADD R21, R18, 2 ;  /* 0x4000000012157421 */ /* 0x000fce0000000000 */
.L_x_9:
[----:B------:R-:W-:Y:S05]  /*1020*/  BSYNC.RECONVERGENT B0 ;  /* 0x0000000000007941 */ /* 0x000fea0003800200 */
.L_x_8:
[----:B------:R-:W-:-:S06]  /*1030*/  IMAD.WIDE.U32 R18, R17, 0x4, R2 ;  /* 0x0000000411127825 */ /* 0x000fcc00078e0002 */
[----:B------:R-:W2:Y:S01]  /*1040*/  LDG.E R19, desc[UR4][R18.64] ;  /* 0x0000000412137981 */ /* 0x000ea2000c1e1900 */
[----:B------:R-:W-:Y:S01]  /*1050*/  BSSY.RECONVERGENT B0, `(.L_x_11) ;  /* 0x0000049000007945 */ /* 0x000fe20003800200 */
[----:B------:R-:W-:Y:S01]  /*1060*/  FADD R16, R21, R16 ;  /* 0x0000001015107221 */ /* 0x000fe20000000000 */
[----:B------:R-:W-:Y:S01]  /*1070*/  MOV R3, 0x3f800000 ;  /* 0x3f80000000037802 */ /* 0x000fe20000000f00 */
        /* <DEDUP_REMOVED lines=16> */
[----:B------:R-:W-:-:S03]  /*1180*/  FFMA R18, R18, 1.1920928955078125e-07, R17 ;  /* 0x3400000012127823 */ /* 0x000fc60000000011 */
[----:B------:R-:W-:Y:S01]  /*1190*/  FADD R24, R22, R22 ;  /* 0x0000001616187221 */ /* 0x000fe20000000000 */
[----:B------:R-:W0:Y:S03]  /*11a0*/  MUFU.RCP R19, R19 ;  /* 0x0000001300137308 */ /* 0x000e260000001000 */
[----:B0-----:R-:W-:Y:S01]  /*11b0*/  FMUL R3, R19, R24 ;  /* 0x0000001813037220 */ /* 0x001fe20000400000 */
[----:B------:R-:W-:-:S03]  /*11c0*/  HFMA2 R24, -RZ, RZ, 0.771484375, 0.21533203125 ;  /* 0x3a2c32e4ff187431 */ /* 0x000fc600000001ff */
[----:B------:R-:W-:Y:S01]  /*11d0*/  FADD R23, R22, -R3 ;  /* 0x8000000316177221 */ /* 0x000fe20000000000 */
[CC--:B------:R-:W-:Y:S01]  /*11e0*/  FMUL R21, R3.reuse, R3.reuse ;  /* 0x0000000303157220 */ /* 0x0c0fe20000400000 */
[----:B------:R-:W-:Y:S02]  /*11f0*/  FFMA R17, R3, 1.4426950216293334961, R18 ;  /* 0x3fb8aa3b03117823 */ /* 0x000fe40000000012 */
[----:B------:R-:W-:Y:S02]  /*1200*/  FADD R23, R23, R23 ;  /* 0x0000001717177221 */ /* 0x000fe40000000000 */
[----:B------:R-:W-:Y:S01]  /*1210*/  FADD R18, R18, -R17 ;  /* 0x8000001112127221 */ /* 0x000fe20000000000 */
[----:B------:R-:W-:Y:S01]  /*1220*/  FFMA R24, R21, R24, 0.0032181653659790754318 ;  /* 0x3b52e7db15187423 */ /* 0x000fe20000000018 */
[----:B------:R-:W-:Y:S02]  /*1230*/  FFMA R22, R22, -R3, R23 ;  /* 0x8000000316167223 */ /* 0x000fe40000000017 */
[----:B------:R-:W-:Y:S01]  /*1240*/  FFMA R23, R3, 1.4426950216293334961, R18 ;  /* 0x3fb8aa3b03177823 */ /* 0x000fe20000000012 */
[----:B------:R-:W-:Y:S01]  /*1250*/  FFMA R24, R21, R24, 0.018033718690276145935 ;  /* 0x3c93bb7315187423 */ /* 0x000fe20000000018 */
[----:B------:R-:W-:-:S03]  /*1260*/  FMUL R22, R19, R22 ;  /* 0x0000001613167220 */ /* 0x000fc60000400000 */
[----:B------:R-:W-:Y:S01]  /*1270*/  FFMA R24, R21, R24, 0.12022458761930465698 ;  /* 0x3df6384f15187423 */ /* 0x000fe20000000018 */
[----:B------:R-:W-:-:S03]  /*1280*/  FFMA R18, R22, 1.4426950216293334961, R23 ;  /* 0x3fb8aa3b16127823 */ /* 0x000fc60000000017 */
[----:B------:R-:W-:Y:S01]  /*1290*/  FMUL R24, R21, R24 ;  /* 0x0000001815187220 */ /* 0x000fe20000400000 */
[----:B------:R-:W-:-:S03]  /*12a0*/  FFMA R21, R3, 1.9251366722983220825e-08, R18 ;  /* 0x32a55e3403157823 */ /* 0x000fc60000000012 */
[----:B------:R-:W-:-:S04]  /*12b0*/  FMUL R19, R24, 3 ;  /* 0x4040000018137820 */ /* 0x000fc80000400000 */
        /* <DEDUP_REMOVED lines=8> */
[----:B------:R-:W-:Y:S02]  /*1340*/  MOV R24, 0x391fcb8e ;  /* 0x391fcb8e00187802 */ /* 0x000fe40000000f00 */
[----:B------:R-:W-:Y:S01]  /*1350*/  FSETP.GT.AND P2, PT, |R3|, 152, PT ;  /* 0x431800000300780b */ /* 0x000fe20003f44200 */
[----:B------:R-:W-:Y:S01]  /*1360*/  FFMA R18, R17, 2, R18 ;  /* 0x4000000011127823 */ /* 0x000fe20000000012 */
[C---:B------:R-:W-:Y:S01]  /*1370*/  FSETP.GEU.AND P3, PT, R3.reuse, RZ, PT ;  /* 0x000000ff0300720b */ /* 0x040fe20003f6e000 */
[----:B------:R1:W2:Y:S01]  /*1380*/  F2I.NTZ R19, R3 ;  /* 0x0000000300137305 */ /* 0x0002a20000203100 */
[----:B0-----:R-:W-:Y:S01]  /*1390*/  FADD R17, R3, -R22 ;  /* 0x8000001603117221 */ /* 0x001fe20000000000 */
[----:B------:R-:W-:-:S02]  /*13a0*/  FSETP.GT.AND P1, PT, R22, RZ, PT ;  /* 0x000000ff1600720b */ /* 0x000fc40003f24000 */
[----:B-1----:R-:W-:Y:S01]  /*13b0*/  FSEL R3, RZ, +INF , !P3 ;  /* 0x7f800000ff037808 */ /* 0x002fe20005800000 */
        /* <DEDUP_REMOVED lines=8> */
[----:B--2---:R-:W-:Y:S02]  /*1440*/  LEA R19, R19, -R18, 0x17 ;  /* 0x8000001213137211 */ /* 0x004fe400078eb8ff */
[----:B------:R-:W-:Y:S01]  /*1450*/  IADD3 R18, PT, PT, R18, 0x7f000000, RZ ;  /* 0x7f00000012127810 */ /* 0x000fe20007ffe0ff */
[----:B------:R-:W-:-:S04]  /*1460*/  FFMA R17, R17, R22, 1 ;  /* 0x3f80000011117423 */ /* 0x000fc80000000016 */
[----:B------:R-:W-:-:S04]  /*1470*/  FMUL R18, R18, R17 ;  /* 0x0000001112127220 */ /* 0x000fc80000400000 */
[----:B------:R-:W-:Y:S01]  /*1480*/  @!P2 FMUL R3, R19, R18 ;  /* 0x000000121303a220 */ /* 0x000fe20000400000 */
[----:B------:R-:W-:Y:S06]  /*1490*/  @P1 BRA P4, `(.L_x_12) ;  /* 0x0000000000101947 */ /* 0x000fec0002000000 */
[----:B------:R-:W-:-:S05]  /*14a0*/  FADD R2, R2, R2 ;  /* 0x0000000202027221 */ /* 0x000fca0000000000 */
[----:B------:R-:W-:Y:S01]  /*14b0*/  LOP3.LUT R3, R2, 0x7fffffff, RZ, 0xc0, !PT ;  /* 0x7fffffff02037812 */ /* 0x000fe200078ec0ff */
[----:B------:R-:W-:Y:S06]  /*14c0*/  BRA `(.L_x_12) ;  /* 0x0000000000047947 */ /* 0x000fec0003800000 */
.L_x_13:
[----:B------:R-:W-:-:S07]  /*14d0*/  FADD R3, R2, 2 ;  /* 0x4000000002037421 */ /* 0x000fce0000000000 */
.L_x_12:
[----:B------:R-:W-:Y:S05]  /*14e0*/  BSYNC.RECONVERGENT B0 ;  /* 0x0000000000007941 */ /* 0x000fea0003800200 */
.L_x_11:
[----:B------:R-:W-:Y:S01]  /*14f0*/  FADD R16, R16, R3 ;  /* 0x0000000310107221 */ /* 0x000fe20000000000 */
[----:B------:R-:W-:Y:S06]  /*1500*/  @P0 BRA `(.L_x_14) ;  /* 0xfffffff400880947 */ /* 0x000fec000383ffff */
[----:B------:R-:W-:-:S07]  /*1510*/  MOV R0, R10 ;  /* 0x0000000a00007202 */ /* 0x000fce0000000f00 */
.L_x_7:
[----:B------:R-:W-:-:S13]  /*1520*/  ISETP.NE.AND P0, PT, R9, RZ, PT ;  /* 0x000000ff0900720c */ /* 0x000fda0003f05270 */
[----:B------:R-:W-:Y:S05]  /*1530*/  @!P0 BRA `(.L_x_15) ;  /* 0x00000004003c8947 */ /* 0x000fea0003800000 */
[----:B------:R-:W0:Y:S01]  /*1540*/  LDC.64 R2, c[0x0][0x380] ;  /* 0x0000e000ff027b82 */ /* 0x000e220000000a00 */
[----:B------:R-:W1:Y:S02]  /*1550*/  LDCU UR6, c[0x0][0x390] ;  /* 0x00007200ff0677ac */ /* 0x000e640008000800 */
[----:B-1----:R-:W-:-:S04]  /*1560*/  IMAD R17, R0, UR6, R15 ;  /* 0x0000000600117c24 */ /* 0x002fc8000f8e020f */
[----:B0-----:R-:W-:-:S06]  /*1570*/  IMAD.WIDE R2, R17, 0x4, R2 ;  /* 0x0000000411027825 */ /* 0x001fcc00078e0202 */
[----:B------:R-:W2:Y:S01]  /*1580*/  LDG.E R3, desc[UR4][R2.64] ;  /* 0x0000000402037981 */ /* 0x000ea2000c1e1900 */
[----:B------:R-:W-:Y:S01]  /*1590*/  BSSY.RECONVERGENT B0, `(.L_x_16) ;  /* 0x0000048000007945 */ /* 0x000fe20003800200 */
[----:B------:R-:W-:Y:S02]  /*15a0*/  HFMA2 R17, -RZ, RZ, 1.875, 0 ;  /* 0x3f800000ff117431 */ /* 0x000fe400000001ff */
[----:B--2---:R-:W-:-:S05]  /*15b0*/  FADD R0, R3, -R20 ;  /* 0x8000001403007221 */ /* 0x004fca0000000000 */
[----:B------:R-:W-:-:S13]  /*15c0*/  FSETP.NEU.AND P0, PT, R0, 1, PT ;  /* 0x3f8000000000780b */ /* 0x000fda0003f0d000 */
[----:B------:R-:W-:Y:S05]  /*15d0*/  @!P0 BRA `(.L_x_17) ;  /* 0x00000004000c8947 */ /* 0x000fea0003800000 */
[----:B------:R-:W-:-:S13]  /*15e0*/  FSETP.NAN.AND P0, PT, |R0|, |R0|, PT ;  /* 0x400000000000720b */ /* 0x000fda0003f08200 */
[----:B------:R-:W-:Y:S05]  /*15f0*/  @P0 BRA `(.L_x_18) ;  /* 0x0000000400000947 */ /* 0x000fea0003800000 */
[C---:B------:R-:W-:Y:S01]  /*1600*/  FMUL R3, |R0|.reuse, 16777216 ;  /* 0x4b80000000037820 */ /* 0x040fe20000400200 */
[C---:B------:R-:W-:Y:S02]  /*1610*/  FSETP.GEU.AND P0, PT, |R0|.reuse, 1.175494350822287508e-38, PT ;  /* 0x008000000000780b */ /* 0x040fe40003f0e200 */
[----:B------:R-:W-:Y:S02]  /*1620*/  MOV R24, 0x3a2c32e4 ;  /* 0x3a2c32e400187802 */ /* 0x000fe40000000f00 */
[----:B------:R-:W-:Y:S02]  /*1630*/  FSEL R3, R3, |R0|, !P0 ;  /* 0x4000000003037208 */ /* 0x000fe40004000000 */
[----:B------:R-:W-:Y:S02]  /*1640*/  FSEL R17, RZ, -24, P0 ;  /* 0xc1c00000ff117808 */ /* 0x000fe40000000000 */
[----:B------:R-:W-:Y:S02]  /*1650*/  IADD3 R2, PT, PT, R3, -0x3f3504f3, RZ ;  /* 0xc0cafb0d03027810 */ /* 0x000fe40007ffe0ff */
[----:B------:R-:W-:-:S02]  /*1660*/  FSETP.NEU.AND P3, PT, R0, RZ, PT ;  /* 0x000000ff0000720b */ /* 0x000fc40003f6d000 */
[----:B------:R-:W-:-:S04]  /*1670*/  LOP3.LUT R2, R2, 0xff800000, RZ, 0xc0, !PT ;  /* 0xff80000002027812 */ /* 0x000fc800078ec0ff */
[-C--:B------:R-:W-:Y:S02]  /*1680*/  IADD3 R3, PT, PT, R3, -R2.reuse, RZ ;  /* 0x8000000203037210 */ /* 0x080fe40007ffe0ff */
[----:B------:R-:W-:-:S03]  /*1690*/  I2FP.F32.S32 R2, R2 ;  /* 0x0000000200027245 */ /* 0x000fc60000201400 */
[C---:B------:R-:W-:Y:S01]  /*16a0*/  FADD R19, R3.reuse, 1 ;  /* 0x3f80000003137421 */ /* 0x040fe20000000000 */
[----:B------:R-:W-:-:S04]  /*16b0*/  FADD R22, R3, -1 ;  /* 0xbf80000003167421 */ /* 0x000fc80000000000 */
[----:B------:R-:W-:Y:S01]  /*16c0*/  FADD R18, R22, R22 ;  /* 0x0000001616127221 */ /* 0x000fe20000000000 */
[----:B------:R-:W0:Y:S03]  /*16d0*/  MUFU.RCP R19, R19 ;  /* 0x0000001300137308 */ /* 0x000e260000001000 */
[----:B0-----:R-:W-:Y:S01]  /*16e0*/  FMUL R3, R19, R18 ;  /* 0x0000001213037220 */ /* 0x001fe20000400000 */
[----:B------:R-:W-:-:S03]  /*16f0*/  FFMA R18, R2, 1.1920928955078125e-07, R17 ;  /* 0x3400000002127823 */ /* 0x000fc60000000011 */
[----:B------:R-:W-:Y:S01]  /*1700*/  FADD R21, R22, -R3 ;  /* 0x8000000316157221 */ /* 0x000fe20000000000 */
[CC--:B------:R-:W-:Y:S01]  /*1710*/  FMUL R17, R3.reuse, R3.reuse ;  /* 0x0000000303117220 */ /* 0x0c0fe20000400000 */
[----:B------:R-:W-:Y:S02]  /*1720*/  FFMA R2, R3, 1.4426950216293334961, R18 ;  /* 0x3fb8aa3b03027823 */ /* 0x000fe40000000012 */
[----:B------:R-:W-:Y:S01]  /*1730*/  FADD R21, R21, R21 ;  /* 0x0000001515157221 */ /* 0x000fe20000000000 */
[C---:B------:R-:W-:Y:S01]  /*1740*/  FFMA R24, R17.reuse, R24, 0.0032181653659790754318 ;  /* 0x3b52e7db11187423 */ /* 0x040fe20000000018 */
[----:B------:R-:W-:Y:S02]  /*1750*/  FADD R18, R18, -R2 ;  /* 0x8000000212127221 */ /* 0x000fe40000000000 */
[----:B------:R-:W-:Y:S01]  /*1760*/  FFMA R22, R22, -R3, R21 ;  /* 0x8000000316167223 */ /* 0x000fe20000000015 */
[----:B------:R-:W-:Y:S01]  /*1770*/  FFMA R24, R17, R24, 0.018033718690276145935 ;  /* 0x3c93bb7311187423 */ /* 0x000fe20000000018 */
[----:B------:R-:W-:-:S02]  /*1780*/  FFMA R21, R3, 1.4426950216293334961, R18 ;  /* 0x3fb8aa3b03157823 */ /* 0x000fc40000000012 */
[----:B------:R-:W-:Y:S01]  /*1790*/  FMUL R22, R19, R22 ;  /* 0x0000001613167220 */ /* 0x000fe20000400000 */
[----:B------:R-:W-:-:S03]  /*17a0*/  FFMA R24, R17, R24, 0.12022458761930465698 ;  /* 0x3df6384f11187423 */ /* 0x000fc60000000018 */
[----:B------:R-:W-:Y:S01]  /*17b0*/  FFMA R18, R22, 1.4426950216293334961, R21 ;  /* 0x3fb8aa3b16127823 */ /* 0x000fe20000000015 */
[----:B------:R-:W-:-:S03]  /*17c0*/  FMUL R24, R17, R24 ;  /* 0x0000001811187220 */ /* 0x000fc60000400000 */
[----:B------:R-:W-:Y:S01]  /*17d0*/  FFMA R19, R3, 1.9251366722983220825e-08, R18 ;  /* 0x32a55e3403137823 */ /* 0x000fe20000000012 */
        /* <DEDUP_REMOVED lines=20> */
[----:B------:R-:W-:Y:S01]  /*1920*/  FFMA R17, R2, R3, 0.24022644758224487305 ;  /* 0x3e75fdec02117423 */ /* 0x000fe20000000003 */
        /* <DEDUP_REMOVED lines=13> */
.L_x_18:
[----:B------:R-:W-:-:S07]  /*1a00*/  FADD R17, R0, 2 ;  /* 0x4000000000117421 */ /* 0x000fce0000000000 */
.L_x_17:
[----:B------:R-:W-:Y:S05]  /*1a10*/  BSYNC.RECONVERGENT B0 ;  /* 0x0000000000007941 */ /* 0x000fea0003800200 */
.L_x_16:
[----:B------:R-:W-:-:S07]  /*1a20*/  FADD R16, R16, R17 ;  /* 0x0000001110107221 */ /* 0x000fce0000000000 */
.L_x_15:
[----:B------:R-:W0:Y:S01]  /*1a30*/  MUFU.RCP R0, R13 ;  /* 0x0000000d00007308 */ /* 0x000e220000001000 */
[----:B------:R-:W-:Y:S01]  /*1a40*/  BSSY.RECONVERGENT B2, `(.L_x_19) ;  /* 0x000000d000027945 */ /* 0x000fe20003800200 */
[----:B------:R-:W-:-:S06]  /*1a50*/  ISETP.GE.U32.AND P2, PT, R4, 0x7, PT ;  /* 0x000000070400780c */ /* 0x000fcc0003f46070 */
        /* <DEDUP_REMOVED lines=11> */
.L_x_20:
[----:B------:R-:W-:Y:S05]  /*1b10*/  BSYNC.RECONVERGENT B2 ;  /* 0x0000000000027941 */ /* 0x000fea0003800200 */
.L_x_19:
[----:B------:R-:W-:Y:S01]  /*1b20*/  IADD3 R2, PT, PT, R0, -0xd000000, RZ ;  /* 0xf300000000027810 */ /* 0x000fe20007ffe0ff */
[----:B------:R0:W1:Y:S01]  /*1b30*/  MUFU.RSQ R17, R0 ;  /* 0x0000000000117308 */ /* 0x0000620000001400 */
[----:B------:R-:W-:Y:S02]  /*1b40*/  BSSY.RECONVERGENT B0, `(.L_x_21) ;  /* 0x000000b000007945 */ /* 0x000fe40003800200 */
[----:B------:R-:W-:-:S13]  /*1b50*/  ISETP.GT.U32.AND P0, PT, R2, 0x727fffff, PT ;  /* 0x727fffff0200780c */ /* 0x000fda0003f04070 */
[----:B0-----:R-:W-:Y:S05]  /*1b60*/  @!P0 BRA `(.L_x_22) ;  /* 0x0000000000108947 */ /* 0x001fea0003800000 */
[----:B------:R-:W-:-:S07]  /*1b70*/  MOV R19, 0x1b90 ;  /* 0x00001b9000137802 */ /* 0x000fce0000000f00 */
[----:B-1----:R-:W-:Y:S05]  /*1b80*/  CALL.REL.NOINC `($__internal_0_$__cuda_sm20_sqrt_rn_f32_slowpath) ;  /* 0x00000020004c7944 */ /* 0x002fea0003c00000 */
[----:B------:R-:W-:Y:S01]  /*1b90*/  MOV R3, R0 ;  /* 0x0000000000037202 */ /* 0x000fe20000000f00 */
[----:B------:R-:W-:Y:S06]  /*1ba0*/  BRA `(.L_x_23) ;  /* 0x0000000000107947 */ /* 0x000fec0003800000 */
.L_x_22:
[C---:B-1----:R-:W-:Y:S01]  /*1bb0*/  FMUL.FTZ R3, R17.reuse, R0 ;  /* 0x0000000011037220 */ /* 0x042fe20000410000 */
[----:B------:R-:W-:-:S03]  /*1bc0*/  FMUL.FTZ R2, R17, 0.5 ;  /* 0x3f00000011027820 */ /* 0x000fc60000410000 */
[----:B------:R-:W-:-:S04]  /*1bd0*/  FFMA R0, -R3, R3, R0 ;  /* 0x0000000303007223 */ /* 0x000fc80000000100 */
[----:B------:R-:W-:-:S07]  /*1be0*/  FFMA R3, R0, R2, R3 ;  /* 0x0000000200037223 */ /* 0x000fce0000000003 */
.L_x_23:
[----:B------:R-:W-:Y:S05]  /*1bf0*/  BSYNC.RECONVERGENT B0 ;  /* 0x0000000000007941 */ /* 0x000fea0003800200 */
.L_x_21:
[----:B------:R-:W-:Y:S01]  /*1c00*/  HFMA2 R16, -RZ, RZ, 0, 0 ;  /* 0x00000000ff107431 */ /* 0x000fe200000001ff */
[----:B------:R-:W-:Y:S06]  /*1c10*/  @!P2 BRA `(.L_x_24) ;  /* 0x000000100038a947 */ /* 0x000fec0003800000 */
[----:B------:R-:W0:Y:S01]  /*1c20*/  LDC.64 R16, c[0x0][0x380] ;  /* 0x0000e000ff107b82 */ /* 0x000e220000000a00 */
[----:B------:R-:W-:-:S07]  /*1c30*/  MOV R22, RZ ;  /* 0x000000ff00167202 */ /* 0x000fce0000000f00 */
[----:B------:R-:W1:Y:S02]  /*1c40*/  LDC.64 R18, c[0x0][0x388] ;  /* 0x0000e200ff127b82 */ /* 0x000e640000000a00 */
.L_x_65:
[----:B------:R-:W-:Y:S01]  /*1c50*/  FSETP.NEU.AND P0, PT, R3, RZ, PT ;  /* 0x000000ff0300720b */ /* 0x000fe20003f0d000 */
[----:B------:R-:W-:-:S12]  /*1c60*/  BSSY.RECONVERGENT B2, `(.L_x_25) ;  /* 0x0000021000027945 */ /* 0x000fd80003800200 */
[----:B0-23--:R-:W-:Y:S05]  /*1c70*/  @!P0 BRA `(.L_x_26) ;  /* 0x0000000000608947 */ /* 0x00dfea0003800000 */
[----:B------:R-:W2:Y:S02]  /*1c80*/  LDCU UR6, c[0x0][0x390] ;  /* 0x00007200ff0677ac */ /* 0x000ea40008000800 */
[----:B--2---:R-:W-:-:S04]  /*1c90*/  IMAD R25, R22, UR6, R15 ;  /* 0x0000000616197c24 */ /* 0x004fc8000f8e020f */
[----:B0-----:R-:W-:-:S06]  /*1ca0*/  IMAD.WIDE R26, R25, 0x4, R16 ;  /* 0x00000004191a7825 */ /* 0x001fcc00078e0210 */
[----:B------:R-:W2:Y:S01]  /*1cb0*/  LDG.E R27, desc[UR4][R26.64] ;  /* 0x000000041a1b7981 */ /* 0x000ea2000c1e1900 */
[----:B------:R-:W0:Y:S01]  /*1cc0*/  MUFU.RCP R2, R3 ;  /* 0x0000000300027308 */ /* 0x000e220000001000 */
[----:B------:R-:W-:Y:S01]  /*1cd0*/  BSSY.RECONVERGENT B3, `(.L_x_27) ;  /* 0x000000c000037945 */ /* 0x000fe20003800200 */
[----:B0-----:R-:W-:-:S04]  /*1ce0*/  FFMA R21, R2, -R3, 1 ;  /* 0x3f80000002157423 */ /* 0x001fc80000000803 */
[----:B------:R-:W-:Y:S01]  /*1cf0*/  FFMA R21, R2, R21, R2 ;  /* 0x0000001502157223 */ /* 0x000fe20000000002 */
[----:B--2---:R-:W-:-:S04]  /*1d00*/  FADD R0, R27, -R20 ;  /* 0x800000141b007221 */ /* 0x004fc80000000000 */
[----:B------:R-:W0:Y:S01]  /*1d10*/  FCHK P0, R0, R3 ;  /* 0x0000000300007302 */ /* 0x000e220000000000 */
[----:B------:R-:W-:-:S04]  /*1d20*/  FFMA R2, R0, R21, RZ ;  /* 0x0000001500027223 */ /* 0x000fc800000000ff */
[----:B------:R-:W-:-:S04]  /*1d30*/  FFMA R23, R2, -R3, R0 ;  /* 0x8000000302177223 */ /* 0x000fc80000000000 */
[----:B------:R-:W-:Y:S01]  /*1d40*/  FFMA R21, R21, R23, R2 ;  /* 0x0000001715157223 */ /* 0x000fe20000000002 */
[----:B0-----:R-:W-:Y:S06]  /*1d50*/  @!P0 BRA `(.L_x_28) ;  /* 0x00000000000c8947 */ /* 0x001fec0003800000 */
[----:B------:R-:W-:-:S07]  /*1d60*/  MOV R2, 0x1d80 ;  /* 0x00001d8000027802 */ /* 0x000fce0000000f00 */
[----:B-1----:R-:W-:Y:S05]  /*1d70*/  CALL.REL.NOINC `($__internal_1_$__cuda_sm3x_div_rn_noftz_f32_slowpath) ;  /* 0x00000020002c7944 */ /* 0x002fea0003c00000 */
[----:B------:R-:W-:-:S07]  /*1d80*/  MOV R21, R0 ;  /* 0x0000000000157202 */ /* 0x000fce0000000f00 */
.L_x_28:
[----:B------:R-:W-:Y:S05]  /*1d90*/  BSYNC.RECONVERGENT B3 ;  /* 0x0000000000037941 */ /* 0x000fea0003800200 */
.L_x_27:
[----:B------:R-:W0:Y:S02]  /*1da0*/  LDCU.64 UR6, c[0x0][0x388] ;  /* 0x00007100ff0677ac */ /* 0x000e240008000a00 */
[----:B0-----:R-:W-:Y:S02]  /*1db0*/  MOV R26, UR6 ;  /* 0x00000006001a7c02 */ /* 0x001fe40008000f00 */
[----:B------:R-:W-:-:S03]  /*1dc0*/  MOV R27, UR7 ;  /* 0x00000007001b7c02 */ /* 0x000fc60008000f00 */
[----:B------:R-:W-:-:S05]  /*1dd0*/  IMAD.WIDE R24, R25, 0x4, R26 ;  /* 0x0000000419187825 */ /* 0x000fca00078e021a */
[----:B------:R0:W-:Y:S01]  /*1de0*/  STG.E desc[UR4][R24.64], R21 ;  /* 0x0000001518007986 */ /* 0x0001e2000c101904 */
[----:B------:R-:W-:Y:S05]  /*1df0*/  BRA `(.L_x_29) ;  /* 0x00000000001c7947 */ /* 0x000fea0003800000 */
.L_x_26:
[----:B------:R-:W2:Y:S01]  /*1e00*/  LDCU.64 UR8, c[0x0][0x388] ;  /* 0x00007100ff0877ac */ /* 0x000ea20008000a00 */
[----:B------:R-:W3:Y:S01]  /*1e10*/  LDCU UR6, c[0x0][0x390] ;  /* 0x00007200ff0677ac */ /* 0x000ee20008000800 */
[----:B--2---:R-:W-:Y:S02]  /*1e20*/  MOV R26, UR8 ;  /* 0x00000008001a7c02 */ /* 0x004fe40008000f00 */
[----:B------:R-:W-:Y:S01]  /*1e30*/  MOV R27, UR9 ;  /* 0x00000009001b7c02 */ /* 0x000fe20008000f00 */
[----:B---3--:R-:W-:-:S04]  /*1e40*/  IMAD R25, R22, UR6, R15 ;  /* 0x0000000616197c24 */ /* 0x008fc8000f8e020f */
[----:B------:R-:W-:-:S05]  /*1e50*/  IMAD.WIDE R24, R25, 0x4, R26 ;  /* 0x0000000419187825 */ /* 0x000fca00078e021a */
[----:B------:R2:W-:Y:S02]  /*1e60*/  STG.E desc[UR4][R24.64], RZ ;  /* 0x000000ff18007986 */ /* 0x0005e4000c101904 */
.L_x_29:
[----:B------:R-:W-:Y:S05]  /*1e70*/  BSYNC.RECONVERGENT B2 ;  /* 0x0000000000027941 */ /* 0x000fea0003800200 */
.L_x_25:
[----:B------:R-:W-:Y:S01]  /*1e80*/  FSETP.NEU.AND P0, PT, R3, RZ, PT ;  /* 0x000000ff0300720b */ /* 0x000fe20003f0d000 */
[----:B------:R-:W-:Y:S01]  /*1e90*/  BSSY.RECONVERGENT B2, `(.L_x_30) ;  /* 0x000001f000027945 */ /* 0x000fe20003800200 */
[----:B------:R-:W-:-:S11]  /*1ea0*/  IADD3 R0, PT, PT, R22, 0x1, RZ ;  /* 0x0000000116007810 */ /* 0x000fd60007ffe0ff */
[----:B------:R-:W-:Y:S05]  /*1eb0*/  @!P0 BRA `(.L_x_31) ;  /* 0x0000000000608947 */ /* 0x000fea0003800000 */
[----:B------:R-:W0:Y:S02]  /*1ec0*/  LDCU UR6, c[0x0][0x390] ;  /* 0x00007200ff0677ac */ /* 0x000e240008000800 */
[----:B0-2---:R-:W-:-:S04]  /*1ed0*/  IMAD R25, R0, UR6, R15 ;  /* 0x0000000600197c24 */ /* 0x005fc8000f8e020f */
[----:B------:R-:W-:-:S06]  /*1ee0*/  IMAD.WIDE R26, R25, 0x4, R16 ;  /* 0x00000004191a7825 */ /* 0x000fcc00078e0210 */
        /* <DEDUP_REMOVED lines=11> */
[----:B------:R-:W-:Y:S02]  /*1fa0*/  MOV R0, R23 ;  /* 0x0000001700007202 */ /* 0x000fe40000000f00 */
[----:B------:R-:W-:-:S07]  /*1fb0*/  MOV R2, 0x1fd0 ;  /* 0x00001fd000027802 */ /* 0x000fce0000000f00 */
[----:B-1----:R-:W-:Y:S05]  /*1fc0*/  CALL.REL.NOINC `($__internal_1_$__cuda_sm3x_div_rn_noftz_f32_slowpath) ;  /* 0x0000001c00987944 */ /* 0x002fea0003c00000 */
.L_x_33:
[----:B------:R-:W-:Y:S05]  /*1fd0*/  BSYNC.RECONVERGENT B3 ;  /* 0x0000000000037941 */ /* 0x000fea0003800200 */
.L_x_32:
[----:B------:R-:W0:Y:S02]  /*1fe0*/  LDCU.64 UR6, c[0x0][0x388] ;  /* 0x00007100ff0677ac */ /* 0x000e240008000a00 */
[----:B0-----:R-:W-:Y:S02]  /*1ff0*/  MOV R26, UR6 ;  /* 0x00000006001a7c02 */ /* 0x001fe40008000f00 */
[----:B------:R-:W-:-:S03]  /*2000*/  MOV R27, UR7 ;  /* 0x00000007001b7c02 */ /* 0x000fc60008000f00 */
[----:B------:R-:W-:-:S05]  /*2010*/  IMAD.WIDE R24, R25, 0x4, R26 ;  /* 0x0000000419187825 */ /* 0x000fca00078e021a */
[----:B------:R0:W-:Y:S01]  /*2020*/  STG.E desc[UR4][R24.64], R0 ;  /* 0x0000000018007986 */ /* 0x0001e2000c101904 */
[----:B------:R-:W-:Y:S05]  /*2030*/  BRA `(.L_x_34) ;  /* 0x0000000000107947 */ /* 0x000fea0003800000 */
.L_x_31:
[----:B------:R-:W0:Y:S02]  /*2040*/  LDCU UR6, c[0x0][0x390] ;  /* 0x00007200ff0677ac */ /* 0x000e240008000800 */
[----:B0-2---:R-:W-:-:S04]  /*2050*/  IMAD R25, R0, UR6, R15 ;  /* 0x0000000600197c24 */ /* 0x005fc8000f8e020f */
[----:B------:R-:W-:-:S05]  /*2060*/  IMAD.WIDE R24, R25, 0x4, R26 ;  /* 0x0000000419187825 */ /* 0x000fca00078e021a */
[----:B------:R2:W-:Y:S02]  /*2070*/  STG.E desc[UR4][R24.64], RZ ;  /* 0x000000ff18007986 */ /* 0x0005e4000c101904 */
.L_x_34:
[----:B------:R-:W-:Y:S05]  /*2080*/  BSYNC.RECONVERGENT B2 ;  /* 0x0000000000027941 */ /* 0x000fea0003800200 */
.L_x_30:
[----:B------:R-:W-:Y:S01]  /*2090*/  FSETP.NEU.AND P0, PT, R3, RZ, PT ;  /* 0x000000ff0300720b */ /* 0x000fe20003f0d000 */
[----:B------:R-:W-:Y:S01]  /*20a0*/  BSSY.RECONVERGENT B2, `(.L_x_35) ;  /* 0x000001f000027945 */ /* 0x000fe20003800200 */
[----:B0-----:R-:W-:-:S11]  /*20b0*/  IADD3 R0, PT, PT, R22, 0x2, RZ ;  /* 0x0000000216007810 */ /* 0x001fd60007ffe0ff */
[----:B------:R-:W-:Y:S05]  /*20c0*/  @!P0 BRA `(.L_x_36) ;  /* 0x0000000000608947 */ /* 0x000fea0003800000 */
[----:B------:R-:W2:Y:S02]  /*20d0*/  LDCU UR6, c[0x0][0x390] ;  /* 0x00007200ff0677ac */ /* 0x000ea40008000800 */
[----:B--2---:R-:W-:-:S04]  /*20e0*/  IMAD R25, R0, UR6, R15 ;  /* 0x0000000600197c24 */ /* 0x004fc8000f8e020f */
        /* <DEDUP_REMOVED lines=15> */
.L_x_38:
[----:B------:R-:W-:Y:S05]  /*21e0*/  BSYNC.RECONVERGENT B3 ;  /* 0x0000000000037941 */ /* 0x000fea0003800200 */
.L_x_37:
[----:B------:R-:W0:Y:S02]  /*21f0*/  LDCU.64 UR6, c[0x0][0x388] ;  /* 0x00007100ff0677ac */ /* 0x000e240008000a00 */
[----:B0-----:R-:W-:Y:S02]  /*2200*/  MOV R26, UR6 ;  /* 0x00000006001a7c02 */ /* 0x001fe40008000f00 */
[----:B------:R-:W-:-:S03]  /*2210*/  MOV R27, UR7 ;  /* 0x00000007001b7c02 */ /* 0x000fc60008000f00 */
[----:B------:R-:W-:-:S05]  /*2220*/  IMAD.WIDE R24, R25, 0x4, R26 ;  /* 0x0000000419187825 */ /* 0x000fca00078e021a */
[----:B------:R0:W-:Y:S01]  /*2230*/  STG.E desc[UR4][R24.64], R0 ;  /* 0x0000000018007986 */ /* 0x0001e2000c101904 */
[----:B------:R-:W-:Y:S05]  /*2240*/  BRA `(.L_x_39) ;  /* 0x0000000000107947 */ /* 0x000fea0003800000 */
.L_x_36:
[----:B------:R-:W2:Y:S02]  /*2250*/  LDCU UR6, c[0x0][0x390] ;  /* 0x00007200ff0677ac */ /* 0x000ea40008000800 */
[----:B--2---:R-:W-:-:S04]  /*2260*/  IMAD R25, R0, UR6, R15 ;  /* 0x0000000600197c24 */ /* 0x004fc8000f8e020f */
[----:B------:R-:W-:-:S05]  /*2270*/  IMAD.WIDE R24, R25, 0x4, R26 ;  /* 0x0000000419187825 */ /* 0x000fca00078e021a */
[----:B------:R2:W-:Y:S02]  /*2280*/  STG.E desc[UR4][R24.64], RZ ;  /* 0x000000ff18007986 */ /* 0x0005e4000c101904 */
.L_x_39:
[----:B------:R-:W-:Y:S05]  /*2290*/  BSYNC.RECONVERGENT B2 ;  /* 0x0000000000027941 */ /* 0x000fea0003800200 */
.L_x_35:
        /* <DEDUP_REMOVED lines=21> */
.L_x_43:
[----:B------:R-:W-:Y:S05]  /*23f0*/  BSYNC.RECONVERGENT B3 ;  /* 0x0000000000037941 */ /* 0x000fea0003800200 */
.L_x_42:
[----:B------:R-:W0:Y:S02]  /*2400*/  LDCU.64 UR6, c[0x0][0x388] ;  /* 0x00007100ff0677ac */ /* 0x000e240008000a00 */
[----:B0-----:R-:W-:Y:S02]  /*2410*/  MOV R26, UR6 ;  /* 0x00000006001a7c02 */ /* 0x001fe40008000f00 */
[----:B------:R-:W-:-:S03]  /*2420*/  MOV R27, UR7 ;  /* 0x00000007001b7c02 */ /* 0x000fc60008000f00 */
[----:B------:R-:W-:-:S05]  /*2430*/  IMAD.WIDE R24, R25, 0x4, R26 ;  /* 0x0000000419187825 */ /* 0x000fca00078e021a */
[----:B------:R0:W-:Y:S01]  /*2440*/  STG.E desc[UR4][R24.64], R0 ;  /* 0x0000000018007986 */ /* 0x0001e2000c101904 */
[----:B------:R-:W-:Y:S05]  /*2450*/  BRA `(.L_x_44) ;  /* 0x0000000000107947 */ /* 0x000fea0003800000 */
.L_x_41:
[----:B------:R-:W2:Y:S02]  /*2460*/  LDCU UR6, c[0x0][0x390] ;  /* 0x00007200ff0677ac */ /* 0x000ea40008000800 */
[----:B--2---:R-:W-:-:S04]  /*2470*/  IMAD R25, R0, UR6, R15 ;  /* 0x0000000600197c24 */ /* 0x004fc8000f8e020f */
[----:B------:R-:W-:-:S05]  /*2480*/  IMAD.WIDE R24, R25, 0x4, R26 ;  /* 0x0000000419187825 */ /* 0x000fca00078e021a */
[----:B------:R2:W-:Y:S02]  /*2490*/  STG.E desc[UR4][R24.64], RZ ;  /* 0x000000ff18007986 */ /* 0x0005e4000c101904 */
.L_x_44:
[----:B------:R-:W-:Y:S05]  /*24a0*/  BSYNC.RECONVERGENT B2 ;  /* 0x0000000000027941 */ /* 0x000fea0003800200 */
.L_x_40:
        /* <DEDUP_REMOVED lines=21> */
.L_x_48:
[----:B------:R-:W-:Y:S05]  /*2600*/  BSYNC.RECONVERGENT B3 ;  /* 0x0000000000037941 */ /* 0x000fea0003800200 */
.L_x_47:
[----:B------:R-:W0:Y:S02]  /*2610*/  LDCU.64 UR6, c[0x0][0x388] ;  /* 0x00007100ff0677ac */ /* 0x000e240008000a00 */
[----:B0-----:R-:W-:Y:S02]  /*2620*/  MOV R26, UR6 ;  /* 0x00000006001a7c02 */ /* 0x001fe40008000f00 */
[----:B------:R-:W-:-:S03]  /*2630*/  MOV R27, UR7 ;  /* 0x00000007001b7c02 */ /* 0x000fc60008000f00 */
[----:B------:R-:W-:-:S05]  /*2640*/  IMAD.WIDE R24, R25, 0x4, R26 ;  /* 0x0000000419187825 */ /* 0x000fca00078e021a */
[----:B------:R0:W-:Y:S01]  /*2650*/  STG.E desc[UR4][R24.64], R0 ;  /* 0x0000000018007986 */ /* 0x0001e2000c101904 */
[----:B------:R-:W-:Y:S05]  /*2660*/  BRA `(.L_x_49) ;  /* 0x0000000000107947 */ /* 0x000fea0003800000 */
.L_x_46:
[----:B------:R-:W2:Y:S02]  /*2670*/  LDCU UR6, c[0x0][0x390] ;  /* 0x00007200ff0677ac */ /* 0x000ea40008000800 */
[----:B--2---:R-:W-:-:S04]  /*2680*/  IMAD R25, R0, UR6, R15 ;  /* 0x0000000600197c24 */ /* 0x004fc8000f8e020f */
[----:B------:R-:W-:-:S05]  /*2690*/  IMAD.WIDE R24, R25, 0x4, R26 ;  /* 0x0000000419187825 */ /* 0x000fca00078e021a */
[----:B------:R2:W-:Y:S02]  /*26a0*/  STG.E desc[UR4][R24.64], RZ ;  /* 0x000000ff18007986 */ /* 0x0005e4000c101904 */
.L_x_49:
[----:B------:R-:W-:Y:S05]  /*26b0*/  BSYNC.RECONVERGENT B2 ;  /* 0x0000000000027941 */ /* 0x000fea0003800200 */
.L_x_45:
        /* <DEDUP_REMOVED lines=21> */
.L_x_53:
[----:B------:R-:W-:Y:S05]  /*2810*/  BSYNC.RECONVERGENT B3 ;  /* 0x0000000000037941 */ /* 0x000fea0003800200 */
.L_x_52:
[----:B------:R-:W0:Y:S02]  /*2820*/  LDCU.64 UR6, c[0x0][0x388] ;  /* 0x00007100ff0677ac */ /* 0x000e240008000a00 */
[----:B0-----:R-:W-:Y:S02]  /*2830*/  MOV R26, UR6 ;  /* 0x00000006001a7c02 */ /* 0x001fe40008000f00 */
[----:B------:R-:W-:-:S03]  /*2840*/  MOV R27, UR7 ;  /* 0x00000007001b7c02 */ /* 0x000fc60008000f00 */
[----:B------:R-:W-:-:S05]  /*2850*/  IMAD.WIDE R24, R25, 0x4, R26 ;  /* 0x0000000419187825 */ /* 0x000fca00078e021a */
[----:B------:R0:W-:Y:S01]  /*2860*/  STG.E desc[UR4][R24.64], R0 ;  /* 0x0000000018007986 */ /* 0x0001e2000c101904 */
[----:B------:R-:W-:Y:S05]  /*2870*/  BRA `(.L_x_54) ;  /* 0x0000000000107947 */ /* 0x000fea0003800000 */
.L_x_51:
[----:B------:R-:W2:Y:S02]  /*2880*/  LDCU UR6, c[0x0][0x390] ;  /* 0x00007200ff0677ac */ /* 0x000ea40008000800 */
[----:B--2---:R-:W-:-:S04]  /*2890*/  IMAD R25, R0, UR6, R15 ;  /* 0x0000000600197c24 */ /* 0x004fc8000f8e020f */
[----:B------:R-:W-:-:S05]  /*28a0*/  IMAD.WIDE R24, R25, 0x4, R26 ;  /* 0x0000000419187825 */ /* 0x000fca00078e021a */
[----:B------:R2:W-:Y:S02]  /*28b0*/  STG.E desc[UR4][R24.64], RZ ;  /* 0x000000ff18007986 */ /* 0x0005e4000c101904 */
.L_x_54:
[----:B------:R-:W-:Y:S05]  /*28c0*/  BSYNC.RECONVERGENT B2 ;  /* 0x0000000000027941 */ /* 0x000fea0003800200 */
.L_x_50:
        /* <DEDUP_REMOVED lines=21> */
.L_x_58:
[----:B------:R-:W-:Y:S05]  /*2a20*/  BSYNC.RECONVERGENT B3 ;  /* 0x0000000000037941 */ /* 0x000fea0003800200 */
.L_x_57:
[----:B------:R-:W0:Y:S02]  /*2a30*/  LDCU.64 UR6, c[0x0][0x388] ;  /* 0x00007100ff0677ac */ /* 0x000e240008000a00 */
[----:B0-----:R-:W-:Y:S02]  /*2a40*/  MOV R26, UR6 ;  /* 0x00000006001a7c02 */ /* 0x001fe40008000f00 */
[----:B------:R-:W-:-:S03]  /*2a50*/  MOV R27, UR7 ;  /* 0x00000007001b7c02 */ /* 0x000fc60008000f00 */
[----:B------:R-:W-:-:S05]  /*2a60*/  IMAD.WIDE R24, R25, 0x4, R26 ;  /* 0x0000000419187825 */ /* 0x000fca00078e021a */
[----:B------:R0:W-:Y:S01]  /*2a70*/  STG.E desc[UR4][R24.64], R0 ;  /* 0x0000000018007986 */ /* 0x0001e2000c101904 */
[----:B------:R-:W-:Y:S05]  /*2a80*/  BRA `(.L_x_59) ;  /* 0x0000000000107947 */ /* 0x000fea0003800000 */
.L_x_56:
[----:B------:R-:W2:Y:S02]  /*2a90*/  LDCU UR6, c[0x0][0x390] ;  /* 0x00007200ff0677ac */ /* 0x000ea40008000800 */
[----:B--2---:R-:W-:-:S04]  /*2aa0*/  IMAD R25, R0, UR6, R15 ;  /* 0x0000000600197c24 */ /* 0x004fc8000f8e020f */
[----:B------:R-:W-:-:S05]  /*2ab0*/  IMAD.WIDE R24, R25, 0x4, R26 ;  /* 0x0000000419187825 */ /* 0x000fca00078e021a */
[----:B------:R2:W-:Y:S02]  /*2ac0*/  STG.E desc[UR4][R24.64], RZ ;  /* 0x000000ff18007986 */ /* 0x0005e4000c101904 */
.L_x_59:
[----:B------:R-:W-:Y:S05]  /*2ad0*/  BSYNC.RECONVERGENT B2 ;  /* 0x0000000000027941 */ /* 0x000fea0003800200 */
.L_x_55:
        /* <DEDUP_REMOVED lines=21> */
.L_x_63:
[----:B------:R-:W-:Y:S05]  /*2c30*/  BSYNC.RECONVERGENT B3 ;  /* 0x0000000000037941 */ /* 0x000fea0003800200 */
.L_x_62:
[----:B-1----:R-:W-:-:S05]  /*2c40*/  IMAD.WIDE R24, R25, 0x4, R18 ;  /* 0x0000000419187825 */ /* 0x002fca00078e0212 */
[----:B------:R0:W-:Y:S01]  /*2c50*/  STG.E desc[UR4][R24.64], R0 ;  /* 0x0000000018007986 */ /* 0x0001e2000c101904 */
[----:B------:R-:W-:Y:S05]  /*2c60*/  BRA `(.L_x_64) ;  /* 0x0000000000107947 */ /* 0x000fea0003800000 */
.L_x_61:
[----:B------:R-:W0:Y:S02]  /*2c70*/  LDCU UR6, c[0x0][0x390] ;  /* 0x00007200ff0677ac */ /* 0x000e240008000800 */
[----:B0-----:R-:W-:-:S04]  /*2c80*/  IMAD R21, R0, UR6, R15 ;  /* 0x0000000600157c24 */ /* 0x001fc8000f8e020f */
[----:B------:R-:W-:-:S05]  /*2c90*/  IMAD.WIDE R26, R21, 0x4, R26 ;  /* 0x00000004151a7825 */ /* 0x000fca00078e021a */
[----:B------:R3:W-:Y:S02]  /*2ca0*/  STG.E desc[UR4][R26.64], RZ ;  /* 0x000000ff1a007986 */ /* 0x0007e4000c101904 */
.L_x_64:
[----:B------:R-:W-:Y:S05]  /*2cb0*/  BSYNC.RECONVERGENT B2 ;  /* 0x0000000000027941 */ /* 0x000fea0003800200 */
.L_x_60:
[----:B------:R-:W-:-:S04]  /*2cc0*/  IADD3 R22, PT, PT, R22, 0x8, RZ ;  /* 0x0000000816167810 */ /* 0x000fc80007ffe0ff */
[----:B------:R-:W-:-:S13]  /*2cd0*/  ISETP.NE.AND P0, PT, R22, R11, PT ;  /* 0x0000000b1600720c */ /* 0x000fda0003f05270 */
[----:B------:R-:W-:Y:S05]  /*2ce0*/  @P0 BRA `(.L_x_65) ;  /* 0xffffffec00d80947 */ /* 0x000fea000383ffff */
[----:B------:R-:W-:-:S07]  /*2cf0*/  MOV R16, R11 ;  /* 0x0000000b00107202 */ /* 0x000fce0000000f00 */
.L_x_24:
[----:B------:R-:W-:-:S13]  /*2d00*/  ISETP.NE.AND P0, PT, R6, RZ, PT ;  /* 0x000000ff0600720c */ /* 0x000fda0003f05270 */
[----:B------:R-:W-:Y:S05]  /*2d10*/  @!P0 BRA `(.L_x_66) ;  /* 0x0000000c00d88947 */ /* 0x000fea0003800000 */
[----:B0-----:R-:W-:-:S04]  /*2d20*/  IADD3 R0, PT, PT, R6, -0x1, RZ ;  /* 0xffffffff06007810 */ /* 0x001fc80007ffe0ff */
[----:B------:R-:W-:-:S13]  /*2d30*/  ISETP.GE.U32.AND P0, PT, R0, 0x3, PT ;  /* 0x000000030000780c */ /* 0x000fda0003f06070 */
[----:B------:R-:W-:Y:S05]  /*2d40*/  @!P0 BRA `(.L_x_67) ;  /* 0x0000000800248947 */ /* 0x000fea0003800000 */
[----:B------:R-:W-:Y:S01]  /*2d50*/  FSETP.NEU.AND P0, PT, R3, RZ, PT ;  /* 0x000000ff0300720b */ /* 0x000fe20003f0d000 */
[----:B------:R-:W-:-:S12]  /*2d60*/  BSSY.RECONVERGENT B2, `(.L_x_68) ;  /* 0x0000022000027945 */ /* 0x000fd80003800200 */
[----:B------:R-:W-:Y:S05]  /*2d70*/  @!P0 BRA `(.L_x_69) ;  /* 0x0000000000648947 */ /* 0x000fea0003800000 */
[----:B-1----:R-:W0:Y:S01]  /*2d80*/  LDC.64 R18, c[0x0][0x380] ;  /* 0x0000e000ff127b82 */ /* 0x002e220000000a00 */
[----:B------:R-:W1:Y:S02]  /*2d90*/  LDCU UR6, c[0x0][0x390] ;  /* 0x00007200ff0677ac */ /* 0x000e640008000800 */
[----:B-1----:R-:W-:-:S04]  /*2da0*/  IMAD R17, R16, UR6, R15 ;  /* 0x0000000610117c24 */ /* 0x002fc8000f8e020f */
[----:B0-----:R-:W-:-:S06]  /*2db0*/  IMAD.WIDE R18, R17, 0x4, R18 ;  /* 0x0000000411127825 */ /* 0x001fcc00078e0212 */
[----:B------:R-:W4:Y:S01]  /*2dc0*/  LDG.E R19, desc[UR4][R18.64] ;  /* 0x0000000412137981 */ /* 0x000f22000c1e1900 */
[----:B------:R-:W0:Y:S01]  /*2dd0*/  MUFU.RCP R0, R3 ;  /* 0x0000000300007308 */ /* 0x000e220000001000 */
[----:B------:R-:W-:Y:S01]  /*2de0*/  BSSY.RECONVERGENT B3, `(.L_x_70) ;  /* 0x000000c000037945 */ /* 0x000fe20003800200 */
[----:B0-----:R-:W-:-:S04]  /*2df0*/  FFMA R21, R0, -R3, 1 ;  /* 0x3f80000000157423 */ /* 0x001fc80000000803 */
[----:B------:R-:W-:Y:S01]  /*2e00*/  FFMA R0, R0, R21, R0 ;  /* 0x0000001500007223 */ /* 0x000fe20000000000 */
[----:B----4-:R-:W-:-:S04]  /*2e10*/  FADD R23, R19, -R20 ;  /* 0x8000001413177221 */ /* 0x010fc80000000000 */
[----:B------:R-:W0:Y:S01]  /*2e20*/  FCHK P0, R23, R3 ;  /* 0x0000000317007302 */ /* 0x000e220000000000 */
[----:B------:R-:W-:-:S04]  /*2e30*/  FFMA R2, R0, R23, RZ ;  /* 0x0000001700027223 */ /* 0x000fc800000000ff */
[----:B------:R-:W-:-:S04]  /*2e40*/  FFMA R21, R2, -R3, R23 ;  /* 0x8000000302157223 */ /* 0x000fc80000000017 */
[----:B------:R-:W-:Y:S01]  /*2e50*/  FFMA R0, R0, R21, R2 ;  /* 0x0000001500007223 */ /* 0x000fe20000000002 */
[----:B0-----:R-:W-:Y:S06]  /*2e60*/  @!P0 BRA `(.L_x_71) ;  /* 0x00000000000c8947 */ /* 0x001fec0003800000 */
[----:B------:R-:W-:Y:S02]  /*2e70*/  MOV R0, R23 ;  /* 0x0000001700007202 */ /* 0x000fe40000000f00 */
[----:B------:R-:W-:-:S07]  /*2e80*/  MOV R2, 0x2ea0 ;  /* 0x00002ea000027802 */ /* 0x000fce0000000f00 */
[----:B--23--:R-:W-:Y:S05]  /*2e90*/  CALL.REL.NOINC `($__internal_1_$__cuda_sm3x_div_rn_noftz_f32_slowpath) ;  /* 0x0000000c00e47944 */ /* 0x00cfea0003c00000 */
.L_x_71:
[----:B------:R-:W-:Y:S05]  /*2ea0*/  BSYNC.RECONVERGENT B3 ;  /* 0x0000000000037941 */ /* 0x000fea0003800200 */
.L_x_70:
[----:B------:R-:W0:Y:S02]  /*2eb0*/  LDCU.64 UR6, c[0x0][0x388] ;  /* 0x00007100ff0677ac */ /* 0x000e240008000a00 */
[----:B0-----:R-:W-:Y:S02]  /*2ec0*/  MOV R18, UR6 ;  /* 0x0000000600127c02 */ /* 0x001fe40008000f00 */
[----:B------:R-:W-:-:S03]  /*2ed0*/  MOV R19, UR7 ;  /* 0x0000000700137c02 */ /* 0x000fc60008000f00 */
[----:B------:R-:W-:-:S05]  /*2ee0*/  IMAD.WIDE R22, R17, 0x4, R18 ;  /* 0x0000000411167825 */ /* 0x000fca00078e0212 */
[----:B------:R0:W-:Y:S01]  /*2ef0*/  STG.E desc[UR4][R22.64], R0 ;  /* 0x0000000016007986 */ /* 0x0001e2000c101904 */
[----:B------:R-:W-:Y:S05]  /*2f00*/  BRA `(.L_x_72) ;  /* 0x00000000001c7947 */ /* 0x000fea0003800000 */
.L_x_69:
[----:B------:R-:W1:Y:S01]  /*2f10*/  LDCU.64 UR8, c[0x0][0x388] ;  /* 0x00007100ff0877ac */ /* 0x000e620008000a00 */
[----:B------:R-:W0:Y:S01]  /*2f20*/  LDCU UR6, c[0x0][0x390] ;  /* 0x00007200ff0677ac */ /* 0x000e220008000800 */
[----:B-1----:R-:W-:Y:S02]  /*2f30*/  MOV R18, UR8 ;  /* 0x0000000800127c02 */ /* 0x002fe40008000f00 */
[----:B------:R-:W-:Y:S01]  /*2f40*/  MOV R19, UR9 ;  /* 0x0000000900137c02 */ /* 0x000fe20008000f00 */
[----:B0-----:R-:W-:-:S04]  /*2f50*/  IMAD R23, R16, UR6, R15 ;  /* 0x0000000610177c24 */ /* 0x001fc8000f8e020f */
[----:B------:R-:W-:-:S05]  /*2f60*/  IMAD.WIDE R22, R23, 0x4, R18 ;  /* 0x0000000417167825 */ /* 0x000fca00078e0212 */
[----:B------:R1:W-:Y:S02]  /*2f70*/  STG.E desc[UR4][R22.64], RZ ;  /* 0x000000ff16007986 */ /* 0x0003e4000c101904 */
.L_x_72:
[----:B------:R-:W-:Y:S05]  /*2f80*/  BSYNC.RECONVERGENT B2 ;  /* 0x0000000000027941 */ /* 0x000fea0003800200 */
.L_x_68:
[----:B------:R-:W-:Y:S01]  /*2f90*/  FSETP.NEU.AND P0, PT, R3, RZ, PT ;  /* 0x000000ff0300720b */ /* 0x000fe20003f0d000 */
[----:B------:R-:W-:Y:S01]  /*2fa0*/  BSSY.RECONVERGENT B2, `(.L_x_73) ;  /* 0x0000020000027945 */ /* 0x000fe20003800200 */
[----:B0-----:R-:W-:-:S11]  /*2fb0*/  IADD3 R0, PT, PT, R16, 0x1, RZ ;  /* 0x0000000110007810 */ /* 0x001fd60007ffe0ff */
[----:B------:R-:W-:Y:S05]  /*2fc0*/  @!P0 BRA `(.L_x_74) ;  /* 0x0000000000648947 */ /* 0x000fea0003800000 */
[----:B------:R-:W0:Y:S01]  /*2fd0*/  LDC.64 R18, c[0x0][0x380] ;  /* 0x0000e000ff127b82 */ /* 0x000e220000000a00 */
[----:B------:R-:W4:Y:S02]  /*2fe0*/  LDCU UR6, c[0x0][0x390] ;  /* 0x00007200ff0677ac */ /* 0x000f240008000800 */
[----:B----4-:R-:W-:-:S04]  /*2ff0*/  IMAD R17, R0, UR6, R15 ;  /* 0x0000000600117c24 */ /* 0x010fc8000f8e020f */
[----:B0-----:R-:W-:-:S06]  /*3000*/  IMAD.WIDE R18, R17, 0x4, R18 ;  /* 0x0000000411127825 */ /* 0x001fcc00078e0212 */
[----:B------:R-:W1:Y:S01]  /*3010*/  LDG.E R19, desc[UR4][R18.64] ;  /* 0x0000000412137981 */ /* 0x000e62000c1e1900 */
[----:B------:R-:W0:Y:S01]  /*3020*/  MUFU.RCP R0, R3 ;  /* 0x0000000300007308 */ /* 0x000e220000001000 */
[----:B------:R-:W-:Y:S01]  /*3030*/  BSSY.RECONVERGENT B3, `(.L_x_75) ;  /* 0x000000c000037945 */ /* 0x000fe20003800200 */
[----:B0-----:R-:W-:-:S04]  /*3040*/  FFMA R21, R0, -R3, 1 ;  /* 0x3f80000000157423 */ /* 0x001fc80000000803 */
[----:B------:R-:W-:Y:S01]  /*3050*/  FFMA R0, R0, R21, R0 ;  /* 0x0000001500007223 */ /* 0x000fe20000000000 */
[----:B-1----:R-:W-:-:S04]  /*3060*/  FADD R23, R19, -R20 ;  /* 0x8000001413177221 */ /* 0x002fc80000000000 */
        /* <DEDUP_REMOVED lines=8> */
.L_x_76:
[----:B------:R-:W-:Y:S05]  /*30f0*/  BSYNC.RECONVERGENT B3 ;  /* 0x0000000000037941 */ /* 0x000fea0003800200 */
.L_x_75:
[----:B------:R-:W0:Y:S02]  /*3100*/  LDCU.64 UR6, c[0x0][0x388] ;  /* 0x00007100ff0677ac */ /* 0x000e240008000a00 */
[----:B0-----:R-:W-:Y:S02]  /*3110*/  MOV R18, UR6 ;  /* 0x0000000600127c02 */ /* 0x001fe40008000f00 */
[----:B------:R-:W-:-:S03]  /*3120*/  MOV R19, UR7 ;  /* 0x0000000700137c02 */ /* 0x000fc60008000f00 */
[----:B------:R-:W-:-:S05]  /*3130*/  IMAD.WIDE R22, R17, 0x4, R18 ;  /* 0x0000000411167825 */ /* 0x000fca00078e0212 */
[----:B------:R0:W-:Y:S01]  /*3140*/  STG.E desc[UR4][R22.64], R0 ;  /* 0x0000000016007986 */ /* 0x0001e2000c101904 */
[----:B------:R-:W-:Y:S05]  /*3150*/  BRA `(.L_x_77) ;  /* 0x0000000000107947 */ /* 0x000fea0003800000 */
.L_x_74:
[----:B------:R-:W1:Y:S02]  /*3160*/  LDCU UR6, c[0x0][0x390] ;  /* 0x00007200ff0677ac */ /* 0x000e640008000800 */
[----:B-1----:R-:W-:-:S04]  /*3170*/  IMAD R23, R0, UR6, R15 ;  /* 0x0000000600177c24 */ /* 0x002fc8000f8e020f */
[----:B------:R-:W-:-:S05]  /*3180*/  IMAD.WIDE R22, R23, 0x4, R18 ;  /* 0x0000000417167825 */ /* 0x000fca00078e0212 */
[----:B------:R1:W-:Y:S02]  /*3190*/  STG.E desc[UR4][R22.64], RZ ;  /* 0x000000ff16007986 */ /* 0x0003e4000c101904 */
.L_x_77:
[----:B------:R-:W-:Y:S05]  /*31a0*/  BSYNC.RECONVERGENT B2 ;  /* 0x0000000000027941 */ /* 0x000fea0003800200 */
.L_x_73:
        /* <DEDUP_REMOVED lines=22> */
.L_x_81:
[----:B------:R-:W-:Y:S05]  /*3310*/  BSYNC.RECONVERGENT B3 ;  /* 0x0000000000037941 */ /* 0x000fea0003800200 */
.L_x_80:
[----:B------:R-:W0:Y:S02]  /*3320*/  LDCU.64 UR6, c[0x0][0x388] ;  /* 0x00007100ff0677ac */ /* 0x000e240008000a00 */
[----:B0-----:R-:W-:Y:S02]  /*3330*/  MOV R18, UR6 ;  /* 0x0000000600127c02 */ /* 0x001fe40008000f00 */
[----:B------:R-:W-:-:S03]  /*3340*/  MOV R19, UR7 ;  /* 0x0000000700137c02 */ /* 0x000fc60008000f00 */
[----:B------:R-:W-:-:S05]  /*3350*/  IMAD.WIDE R22, R17, 0x4, R18 ;  /* 0x0000000411167825 */ /* 0x000fca00078e0212 */
[----:B------:R0:W-:Y:S01]  /*3360*/  STG.E desc[UR4][R22.64], R0 ;  /* 0x0000000016007986 */ /* 0x0001e2000c101904 */
[----:B------:R-:W-:Y:S05]  /*3370*/  BRA `(.L_x_82) ;  /* 0x0000000000107947 */ /* 0x000fea0003800000 */
.L_x_79:
[----:B------:R-:W1:Y:S02]  /*3380*/  LDCU UR6, c[0x0][0x390] ;  /* 0x00007200ff0677ac */ /* 0x000e640008000800 */
[----:B-1----:R-:W-:-:S04]  /*3390*/  IMAD R23, R0, UR6, R15 ;  /* 0x0000000600177c24 */ /* 0x002fc8000f8e020f */
[----:B------:R-:W-:-:S05]  /*33a0*/  IMAD.WIDE R22, R23, 0x4, R18 ;  /* 0x0000000417167825 */ /* 0x000fca00078e0212 */
[----:B------:R1:W-:Y:S02]  /*33b0*/  STG.E desc[UR4][R22.64], RZ ;  /* 0x000000ff16007986 */ /* 0x0003e4000c101904 */
.L_x_82:
[----:B------:R-:W-:Y:S05]  /*33c0*/  BSYNC.RECONVERGENT B2 ;  /* 0x0000000000027941 */ /* 0x000fea0003800200 */
.L_x_78:
        /* <DEDUP_REMOVED lines=22> */
.L_x_86:
[----:B------:R-:W-:Y:S05]  /*3530*/  BSYNC.RECONVERGENT B3 ;  /* 0x0000000000037941 */ /* 0x000fea0003800200 */
.L_x_85:
[----:B------:R-:W0:Y:S02]  /*3540*/  LDC.64 R18, c[0x0][0x388] ;  /* 0x0000e200ff127b82 */ /* 0x000e240000000a00 */
[----:B0-----:R-:W-:-:S05]  /*3550*/  IMAD.WIDE R18, R17, 0x4, R18 ;  /* 0x0000000411127825 */ /* 0x001fca00078e0212 */
[----:B------:R0:W-:Y:S01]  /*3560*/  STG.E desc[UR4][R18.64], R0 ;  /* 0x0000000012007986 */ /* 0x0001e2000c101904 */
[----:B------:R-:W-:Y:S05]  /*3570*/  BRA `(.L_x_87) ;  /* 0x0000000000107947 */ /* 0x000fea0003800000 */
.L_x_84:
[----:B------:R-:W0:Y:S02]  /*3580*/  LDCU UR6, c[0x0][0x390] ;  /* 0x00007200ff0677ac */ /* 0x000e240008000800 */
[----:B0-----:R-:W-:-:S04]  /*3590*/  IMAD R17, R0, UR6, R15 ;  /* 0x0000000600117c24 */ /* 0x001fc8000f8e020f */
[----:B------:R-:W-:-:S05]  /*35a0*/  IMAD.WIDE R18, R17, 0x4, R18 ;  /* 0x0000000411127825 */ /* 0x000fca00078e0212 */
[----:B------:R4:W-:Y:S02]  /*35b0*/  STG.E desc[UR4][R18.64], RZ ;  /* 0x000000ff12007986 */ /* 0x0009e4000c101904 */
.L_x_87:
[----:B------:R-:W-:Y:S05]  /*35c0*/  BSYNC.RECONVERGENT B2 ;  /* 0x0000000000027941 */ /* 0x000fea0003800200 */
.L_x_83:
[----:B------:R-:W-:-:S07]  /*35d0*/  IADD3 R16, PT, PT, R16, 0x4, RZ ;  /* 0x0000000410107810 */ /* 0x000fce0007ffe0ff */
.L_x_67:
[----:B------:R-:W-:Y:S01]  /*35e0*/  ISETP.NE.AND P0, PT, R7, RZ, PT ;  /* 0x000000ff0700720c */ /* 0x000fe20003f05270 */
[----:B------:R-:W-:-:S12]  /*35f0*/  BSSY.RECONVERGENT B2, `(.L_x_66) ;  /* 0x0000068000027945 */ /* 0x000fd80003800200 */
[----:B------:R-:W-:Y:S05]  /*3600*/  @!P0 BRA `(.L_x_88) ;  /* 0x0000000400988947 */ /* 0x000fea0003800000 */
[----:B------:R-:W-:-:S13]  /*3610*/  ISETP.NE.AND P0, PT, R7, 0x1, PT ;  /* 0x000000010700780c */ /* 0x000fda0003f05270 */
[----:B------:R-:W-:Y:S05]  /*3620*/  @!P0 BRA `(.L_x_89) ;  /* 0x0000000400148947 */ /* 0x000fea0003800000 */
[----:B------:R-:W-:Y:S01]  /*3630*/  FSETP.NEU.AND P0, PT, R3, RZ, PT ;  /* 0x000000ff0300720b */ /* 0x000fe20003f0d000 */
[----:B------:R-:W-:-:S12]  /*3640*/  BSSY.RECONVERGENT B3, `(.L_x_90) ;  /* 0x0000022000037945 */ /* 0x000fd80003800200 */
[----:B------:R-:W-:Y:S05]  /*3650*/  @!P0 BRA `(.L_x_91) ;  /* 0x0000000000648947 */ /* 0x000fea0003800000 */
[----:B01--4-:R-:W0:Y:S01]  /*3660*/  LDC.64 R18, c[0x0][0x380] ;  /* 0x0000e000ff127b82 */ /* 0x013e220000000a00 */
        /* <DEDUP_REMOVED lines=17> */
.L_x_93:
[----:B------:R-:W-:Y:S05]  /*3780*/  BSYNC.RECONVERGENT B4 ;  /* 0x0000000000047941 */ /* 0x000fea0003800200 */
.L_x_92:
[----:B------:R-:W0:Y:S02]  /*3790*/  LDCU.64 UR6, c[0x0][0x388] ;  /* 0x00007100ff0677ac */ /* 0x000e240008000a00 */
[----:B0-----:R-:W-:Y:S02]  /*37a0*/  MOV R18, UR6 ;  /* 0x0000000600127c02 */ /* 0x001fe40008000f00 */
[----:B------:R-:W-:-:S03]  /*37b0*/  MOV R19, UR7 ;  /* 0x0000000700137c02 */ /* 0x000fc60008000f00 */
[----:B------:R-:W-:-:S05]  /*37c0*/  IMAD.WIDE R22, R17, 0x4, R18 ;  /* 0x0000000411167825 */ /* 0x000fca00078e0212 */
[----:B------:R0:W-:Y:S01]  /*37d0*/  STG.E desc[UR4][R22.64], R0 ;  /* 0x0000000016007986 */ /* 0x0001e2000c101904 */
[----:B------:R-:W-:Y:S05]  /*37e0*/  BRA `(.L_x_94) ;  /* 0x00000000001c7947 */ /* 0x000fea0003800000 */
.L_x_91:
[----:B------:R-:W0:Y:S01]  /*37f0*/  LDCU.64 UR8, c[0x0][0x388] ;  /* 0x00007100ff0877ac */ /* 0x000e220008000a00 */
[----:B------:R-:W5:Y:S01]  /*3800*/  LDCU UR6, c[0x0][0x390] ;  /* 0x00007200ff0677ac */ /* 0x000f620008000800 */
[----:B01--4-:R-:W-:Y:S02]  /*3810*/  MOV R18, UR8 ;  /* 0x0000000800127c02 */ /* 0x013fe40008000f00 */
[----:B------:R-:W-:Y:S01]  /*3820*/  MOV R19, UR9 ;  /* 0x0000000900137c02 */ /* 0x000fe20008000f00 */
[----:B-----5:R-:W-:-:S04]  /*3830*/  IMAD R23, R16, UR6, R15 ;  /* 0x0000000610177c24 */ /* 0x020fc8000f8e020f */
[----:B------:R-:W-:-:S05]  /*3840*/  IMAD.WIDE R22, R23, 0x4, R18 ;  /* 0x0000000417167825 */ /* 0x000fca00078e0212 */
[----:B------:R1:W-:Y:S02]  /*3850*/  STG.E desc[UR4][R22.64], RZ ;  /* 0x000000ff16007986 */ /* 0x0003e4000c101904 */
.L_x_94:
[----:B------:R-:W-:Y:S05]  /*3860*/  BSYNC.RECONVERGENT B3 ;  /* 0x0000000000037941 */ /* 0x000fea0003800200 */
.L_x_90:
        /* <DEDUP_REMOVED lines=22> */
.L_x_98:
[----:B------:R-:W-:Y:S05]  /*39d0*/  BSYNC.RECONVERGENT B4 ;  /* 0x0000000000047941 */ /* 0x000fea0003800200 */
.L_x_97:
[----:B------:R-:W0:Y:S02]  /*39e0*/  LDC.64 R18, c[0x0][0x388] ;  /* 0x0000e200ff127b82 */ /* 0x000e240000000a00 */
[----:B0-----:R-:W-:-:S05]  /*39f0*/  IMAD.WIDE R18, R17, 0x4, R18 ;  /* 0x0000000411127825 */ /* 0x001fca00078e0212 */
[----:B------:R0:W-:Y:S01]  /*3a00*/  STG.E desc[UR4][R18.64], R0 ;  /* 0x0000000012007986 */ /* 0x0001e2000c101904 */
[----:B------:R-:W-:Y:S05]  /*3a10*/  BRA `(.L_x_99) ;  /* 0x0000000000107947 */ /* 0x000fea0003800000 */
.L_x_96:
[----:B------:R-:W0:Y:S02]  /*3a20*/  LDCU UR6, c[0x0][0x390] ;  /* 0x00007200ff0677ac */ /* 0x000e240008000800 */
[----:B0-----:R-:W-:-:S04]  /*3a30*/  IMAD R17, R0, UR6, R15 ;  /* 0x0000000600117c24 */ /* 0x001fc8000f8e020f */
[----:B------:R-:W-:-:S05]  /*3a40*/  IMAD.WIDE R18, R17, 0x4, R18 ;  /* 0x0000000411127825 */ /* 0x000fca00078e0212 */
[----:B------:R4:W-:Y:S02]  /*3a50*/  STG.E desc[UR4][R18.64], RZ ;  /* 0x000000ff12007986 */ /* 0x0009e4000c101904 */
.L_x_99:
[----:B------:R-:W-:Y:S05]  /*3a60*/  BSYNC.RECONVERGENT B3 ;  /* 0x0000000000037941 */ /* 0x000fea0003800200 */
.L_x_95:
[----:B------:R-:W-:-:S07]  /*3a70*/  IADD3 R16, PT, PT, R16, 0x2, RZ ;  /* 0x0000000210107810 */ /* 0x000fce0007ffe0ff */
.L_x_89:
[----:B------:R-:W-:-:S13]  /*3a80*/  ISETP.NE.AND P0, PT, R9, RZ, PT ;  /* 0x000000ff0900720c */ /* 0x000fda0003f05270 */
[----:B------:R-:W-:Y:S05]  /*3a90*/  @!P0 BRA `(.L_x_88) ;  /* 0x0000000000748947 */ /* 0x000fea0003800000 */
[----:B------:R-:W-:-:S13]  /*3aa0*/  FSETP.NEU.AND P0, PT, R3, RZ, PT ;  /* 0x000000ff0300720b */ /* 0x000fda0003f0d000 */
[----:B------:R-:W5:Y:S08]  /*3ab0*/  @!P0 LDC R17, c[0x0][0x390] ;  /* 0x0000e400ff118b82 */ /* 0x000f700000000800 */
[----:B01--4-:R-:W0:Y:S01]  /*3ac0*/  @!P0 LDC.64 R18, c[0x0][0x388] ;  /* 0x0000e200ff128b82 */ /* 0x013e220000000a00 */
[----:B-----5:R-:W-:-:S04]  /*3ad0*/  @!P0 IMAD R17, R16, R17, R15 ;  /* 0x0000001110118224 */ /* 0x020fc800078e020f */
[----:B0-----:R-:W-:-:S05]  /*3ae0*/  @!P0 IMAD.WIDE R18, R17, 0x4, R18 ;  /* 0x0000000411128825 */ /* 0x001fca00078e0212 */
[----:B------:R0:W-:Y:S01]  /*3af0*/  @!P0 STG.E desc[UR4][R18.64], RZ ;  /* 0x000000ff12008986 */ /* 0x0001e2000c101904 */
[----:B------:R-:W-:Y:S05]  /*3b00*/  @!P0 BRA `(.L_x_88) ;  /* 0x0000000000588947 */ /* 0x000fea0003800000 */
[----:B0-----:R-:W0:Y:S01]  /*3b10*/  LDC.64 R18, c[0x0][0x380] ;  /* 0x0000e000ff127b82 */ /* 0x001e220000000a00 */
        /* <DEDUP_REMOVED lines=17> */
.L_x_101:
[----:B------:R-:W-:Y:S05]  /*3c30*/  BSYNC.RECONVERGENT B3 ;  /* 0x0000000000037941 */ /* 0x000fea0003800200 */
.L_x_100:
[----:B------:R-:W0:Y:S02]  /*3c40*/  LDC.64 R2, c[0x0][0x388] ;  /* 0x0000e200ff027b82 */ /* 0x000e240000000a00 */
[----:B0-----:R-:W-:-:S05]  /*3c50*/  IMAD.WIDE R16, R16, 0x4, R2 ;  /* 0x0000000410107825 */ /* 0x001fca00078e0202 */
[----:B------:R0:W-:Y:S02]  /*3c60*/  STG.E desc[UR4][R16.64], R0 ;  /* 0x0000000010007986 */ /* 0x0001e4000c101904 */
.L_x_88:
[----:B------:R-:W-:Y:S05]  /*3c70*/  BSYNC.RECONVERGENT B2 ;  /* 0x0000000000027941 */ /* 0x000fea0003800200 */
.L_x_66:
[----:B------:R-:W-:-:S04]  /*3c80*/  IADD3 R15, PT, PT, R15, 0x1, RZ ;  /* 0x000000010f0f7810 */ /* 0x000fc80007ffe0ff */
[----:B------:R-:W-:-:S13]  /*3c90*/  ISETP.GE.AND P0, PT, R15, R12, PT ;  /* 0x0000000c0f00720c */ /* 0x000fda0003f06270 */
[----:B------:R-:W-:Y:S05]  /*3ca0*/  @!P0 BRA `(.L_x_102) ;  /* 0xffffffc400388947 */ /* 0x000fea000383ffff */
[----:B------:R-:W-:Y:S05]  /*3cb0*/  EXIT ;  /* 0x000000000000794d */ /* 0x000fea0003800000 */
        .weak           $__internal_0_$__cuda_sm20_sqrt_rn_f32_slowpath
        .type           $__internal_0_$__cuda_sm20_sqrt_rn_f32_slowpath,@function
        .size           $__internal_0_$__cuda_sm20_sqrt_rn_f32_slowpath,($__internal_1_$__cuda_sm3x_div_rn_noftz_f32_slowpath - $__internal_0_$__cuda_sm20_sqrt_rn_f32_slowpath)
$__internal_0_$__cuda_sm20_sqrt_rn_f32_slowpath:
[----:B------:R-:W-:-:S13]  /*3cc0*/  LOP3.LUT P0, RZ, R0, 0x7fffffff, RZ, 0xc0, !PT ;  /* 0x7fffffff00ff7812 */ /* 0x000fda000780c0ff */
[----:B------:R-:W-:Y:S01]  /*3cd0*/  @!P0 MOV R2, R0 ;  /* 0x0000000000028202 */ /* 0x000fe20000000f00 */
[----:B------:R-:W-:Y:S06]  /*3ce0*/  @!P0 BRA `(.L_x_103) ;  /* 0x0000000000408947 */ /* 0x000fec0003800000 */
[----:B------:R-:W-:-:S13]  /*3cf0*/  FSETP.GEU.FTZ.AND P0, PT, R0, RZ, PT ;  /* 0x000000ff0000720b */ /* 0x000fda0003f1e000 */
[----:B------:R-:W-:Y:S01]  /*3d00*/  @!P0 MOV R2, 0x7fffffff ;  /* 0x7fffffff00028802 */ /* 0x000fe20000000f00 */
[----:B------:R-:W-:Y:S06]  /*3d10*/  @!P0 BRA `(.L_x_103) ;  /* 0x0000000000348947 */ /* 0x000fec0003800000 */
[----:B------:R-:W-:-:S13]  /*3d20*/  FSETP.GTU.FTZ.AND P0, PT, |R0|, +INF , PT ;  /* 0x7f8000000000780b */ /* 0x000fda0003f1c200 */
[----:B------:R-:W-:Y:S01]  /*3d30*/  @P0 FADD.FTZ R2, R0, 1 ;  /* 0x3f80000000020421 */ /* 0x000fe20000010000 */
[----:B------:R-:W-:Y:S06]  /*3d40*/  @P0 BRA `(.L_x_103) ;  /* 0x0000000000280947 */ /* 0x000fec0003800000 */
[----:B------:R-:W-:-:S13]  /*3d50*/  FSETP.NEU.FTZ.AND P0, PT, |R0|, +INF , PT ;  /* 0x7f8000000000780b */ /* 0x000fda0003f1d200 */
[----:B------:R-:W-:-:S04]  /*3d60*/  @P0 FFMA R3, R0, 1.84467440737095516160e+19, RZ ;  /* 0x5f80000000030823 */ /* 0x000fc800000000ff */
[----:B------:R-:W0:Y:S02]  /*3d70*/  @P0 MUFU.RSQ R2, R3 ;  /* 0x0000000300020308 */ /* 0x000e240000001400 */
[----:B0-----:R-:W-:Y:S01]  /*3d80*/  @P0 FMUL.FTZ R16, R3, R2 ;  /* 0x0000000203100220 */ /* 0x001fe20000410000 */
[----:B------:R-:W-:Y:S01]  /*3d90*/  @P0 FMUL.FTZ R18, R2, 0.5 ;  /* 0x3f00000002120820 */ /* 0x000fe20000410000 */
[----:B------:R-:W-:Y:S02]  /*3da0*/  @!P0 MOV R2, R0 ;  /* 0x0000000000028202 */ /* 0x000fe40000000f00 */
[----:B------:R-:W-:-:S04]  /*3db0*/  @P0 FADD.FTZ R17, -R16, -RZ ;  /* 0x800000ff10110221 */ /* 0x000fc80000010100 */
[----:B------:R-:W-:-:S04]  /*3dc0*/  @P0 FFMA R17, R16, R17, R3 ;  /* 0x0000001110110223 */ /* 0x000fc80000000003 */
[----:B------:R-:W-:-:S04]  /*3dd0*/  @P0 FFMA R17, R17, R18, R16 ;  /* 0x0000001211110223 */ /* 0x000fc80000000010 */
[----:B------:R-:W-:-:S07]  /*3de0*/  @P0 FMUL.FTZ R2, R17, 2.3283064365386962891e-10 ;  /* 0x2f80000011020820 */ /* 0x000fce0000410000 */
.L_x_103:
[----:B------:R-:W-:Y:S01]  /*3df0*/  HFMA2 R3, -RZ, RZ, 0, 0 ;  /* 0x00000000ff037431 */ /* 0x000fe200000001ff */
[----:B------:R-:W-:Y:S02]  /*3e00*/  MOV R0, R2 ;  /* 0x0000000200007202 */ /* 0x000fe40000000f00 */
[----:B------:R-:W-:-:S04]  /*3e10*/  MOV R2, R19 ;  /* 0x0000001300027202 */ /* 0x000fc80000000f00 */
[----:B------:R-:W-:Y:S05]  /*3e20*/  RET.REL.NODEC R2 `(_Z10MatrixNormPfS_ii) ;  /* 0xffffffc002747950 */ /* 0x000fea0003c3ffff */
        .weak           $__internal_1_$__cuda_sm3x_div_rn_noftz_f32_slowpath
        .type           $__internal_1_$__cuda_sm3x_div_rn_noftz_f32_slowpath,@function
        .size           $__internal_1_$__cuda_sm3x_div_rn_noftz_f32_slowpath,(.L_x_117 - $__internal_1_$__cuda_sm3x_div_rn_noftz_f32_slowpath)
$__internal_1_$__cuda_sm3x_div_rn_noftz_f32_slowpath:
[----:B------:R-:W-:Y:S01]  /*3e30*/  SHF.R.U32.HI R23, RZ, 0x17, R3 ;  /* 0x00000017ff177819 */ /* 0x000fe20000011603 */
[----:B------:R-:W-:Y:S01]  /*3e40*/  BSSY.RECONVERGENT B0, `(.L_x_104) ;  /* 0x0000063000007945 */ /* 0x000fe20003800200 */
[----:B------:R-:W-:Y:S02]  /*3e50*/  SHF.R.U32.HI R26, RZ, 0x17, R0 ;  /* 0x00000017ff1a7819 */ /* 0x000fe40000011600 */
[----:B------:R-:W-:Y:S02]  /*3e60*/  LOP3.LUT R23, R23, 0xff, RZ, 0xc0, !PT ;  /* 0x000000ff17177812 */ /* 0x000fe400078ec0ff */
[----:B------:R-:W-:Y:S02]  /*3e70*/  LOP3.LUT R26, R26, 0xff, RZ, 0xc0, !PT ;  /* 0x000000ff1a1a7812 */ /* 0x000fe400078ec0ff */
[----:B------:R-:W-:Y:S02]  /*3e80*/  IADD3 R24, PT, PT, R23, -0x1, RZ ;  /* 0xffffffff17187810 */ /* 0x000fe40007ffe0ff */
[----:B------:R-:W-:-:S02]  /*3e90*/  IADD3 R27, PT, PT, R26, -0x1, RZ ;  /* 0xffffffff1a1b7810 */ /* 0x000fc40007ffe0ff */
[----:B------:R-:W-:Y:S02]  /*3ea0*/  ISETP.GT.U32.AND P0, PT, R24, 0xfd, PT ;  /* 0x000000fd1800780c */ /* 0x000fe40003f04070 */
[----:B------:R-:W-:Y:S02]  /*3eb0*/  MOV R29, R3 ;  /* 0x00000003001d7202 */ /* 0x000fe40000000f00 */
[----:B------:R-:W-:-:S13]  /*3ec0*/  ISETP.GT.U32.OR P0, PT, R27, 0xfd, P0 ;  /* 0x000000fd1b00780c */ /* 0x000fda0000704470 */
[----:B------:R-:W-:Y:S01]  /*3ed0*/  @!P0 MOV R21, RZ ;  /* 0x000000ff00158202 */ /* 0x000fe20000000f00 */
[----:B------:R-:W-:Y:S06]  /*3ee0*/  @!P0 BRA `(.L_x_105) ;  /* 0x00000000005c8947 */ /* 0x000fec0003800000 */
[----:B------:R-:W-:Y:S02]  /*3ef0*/  FSETP.GTU.FTZ.AND P0, PT, |R0|, +INF , PT ;  /* 0x7f8000000000780b */ /* 0x000fe40003f1c200 */
[----:B------:R-:W-:-:S04]  /*3f00*/  FSETP.GTU.FTZ.AND P1, PT, |R3|, +INF , PT ;  /* 0x7f8000000300780b */ /* 0x000fc80003f3c200 */
[----:B------:R-:W-:-:S13]  /*3f10*/  PLOP3.LUT P0, PT, P0, P1, PT, 0xf8, 0x8f ;  /* 0x00000000008f781c */ /* 0x000fda0000703f70 */
[----:B------:R-:W-:Y:S05]  /*3f20*/  @P0 BRA `(.L_x_106) ;  /* 0x00000004004c0947 */ /* 0x000fea0003800000 */
[----:B------:R-:W-:-:S13]  /*3f30*/  LOP3.LUT P0, RZ, R29, 0x7fffffff, R0, 0xc8, !PT ;  /* 0x7fffffff1dff7812 */ /* 0x000fda000780c800 */
[----:B------:R-:W-:Y:S05]  /*3f40*/  @!P0 BRA `(.L_x_107) ;  /* 0x00000004003c8947 */ /* 0x000fea0003800000 */
[C---:B------:R-:W-:Y:S02]  /*3f50*/  FSETP.NEU.FTZ.AND P3, PT, |R0|.reuse, +INF , PT ;  /* 0x7f8000000000780b */ /* 0x040fe40003f7d200 */
[----:B------:R-:W-:Y:S02]  /*3f60*/  FSETP.NEU.FTZ.AND P1, PT, |R3|, +INF , PT ;  /* 0x7f8000000300780b */ /* 0x000fe40003f3d200 */
[----:B------:R-:W-:-:S11]  /*3f70*/  FSETP.NEU.FTZ.AND P0, PT, |R0|, +INF , PT ;  /* 0x7f8000000000780b */ /* 0x000fd60003f1d200 */
[----:B------:R-:W-:Y:S05]  /*3f80*/  @!P1 BRA !P3, `(.L_x_107) ;  /* 0x00000004002c9947 */ /* 0x000fea0005800000 */
[----:B------:R-:W-:-:S04]  /*3f90*/  LOP3.LUT P3, RZ, R0, 0x7fffffff, RZ, 0xc0, !PT ;  /* 0x7fffffff00ff7812 */ /* 0x000fc8000786c0ff */
[----:B------:R-:W-:-:S13]  /*3fa0*/  PLOP3.LUT P1, PT, P1, P3, PT, 0x2f, 0xf2 ;  /* 0x0000000000f2781c */ /* 0x000fda0000f26577 */
[----:B------:R-:W-:Y:S05]  /*3fb0*/  @P1 BRA `(.L_x_108) ;  /* 0x0000000400181947 */ /* 0x000fea0003800000 */
[----:B------:R-:W-:-:S04]  /*3fc0*/  LOP3.LUT P1, RZ, R29, 0x7fffffff, RZ, 0xc0, !PT ;  /* 0x7fffffff1dff7812 */ /* 0x000fc8000782c0ff */
[----:B------:R-:W-:-:S13]  /*3fd0*/  PLOP3.LUT P0, PT, P0, P1, PT, 0x2f, 0xf2 ;  /* 0x0000000000f2781c */ /* 0x000fda0000702577 */
[----:B------:R-:W-:Y:S05]  /*3fe0*/  @P0 BRA `(.L_x_109) ;  /* 0x0000000400000947 */ /* 0x000fea0003800000 */
[----:B------:R-:W-:Y:S02]  /*3ff0*/  ISETP.GE.AND P0, PT, R27, RZ, PT ;  /* 0x000000ff1b00720c */ /* 0x000fe40003f06270 */
[----:B------:R-:W-:-:S11]  /*4000*/  ISETP.GE.AND P1, PT, R24, RZ, PT ;  /* 0x000000ff1800720c */ /* 0x000fd60003f26270 */
[----:B------:R-:W-:Y:S01]  /*4010*/  @P0 MOV R21, RZ ;  /* 0x000000ff00150202 */ /* 0x000fe20000000f00 */
[----:B------:R-:W-:Y:S01]  /*4020*/  @!P0 FFMA R0, R0, 1.84467440737095516160e+19, RZ ;  /* 0x5f80000000008823 */ /* 0x000fe200000000ff */
[----:B------:R-:W-:Y:S01]  /*4030*/  @!P0 MOV R21, 0xffffffc0 ;  /* 0xffffffc000158802 */ /* 0x000fe20000000f00 */
[----:B------:R-:W-:-:S03]  /*4040*/  @!P1 FFMA R29, R3, 1.84467440737095516160e+19, RZ ;  /* 0x5f800000031d9823 */ /* 0x000fc600000000ff */
[----:B------:R-:W-:-:S07]  /*4050*/  @!P1 IADD3 R21, PT, PT, R21, 0x40, RZ ;  /* 0x0000004015159810 */ /* 0x000fce0007ffe0ff */
.L_x_105:
[----:B------:R-:W-:Y:S01]  /*4060*/  LEA R24, R23, 0xc0800000, 0x17 ;  /* 0xc080000017187811 */ /* 0x000fe200078eb8ff */
[----:B------:R-:W-:Y:S01]  /*4070*/  BSSY.RECONVERGENT B1, `(.L_x_110) ;  /* 0x0000036000017945 */ /* 0x000fe20003800200 */
[----:B------:R-:W-:Y:S02]  /*4080*/  IADD3 R26, PT, PT, R26, -0x7f, RZ ;  /* 0xffffff811a1a7810 */ /* 0x000fe40007ffe0ff */
[----:B------:R-:W-:-:S03]  /*4090*/  IADD3 R29, PT, PT, -R24, R29, RZ ;  /* 0x0000001d181d7210 */ /* 0x000fc60007ffe1ff */
[C---:B------:R-:W-:Y:S01]  /*40a0*/  IMAD R0, R26.reuse, -0x800000, R0 ;  /* 0xff8000001a007824 */ /* 0x040fe200078e0200 */
[----:B------:R-:W0:Y:S01]  /*40b0*/  MUFU.RCP R24, R29 ;  /* 0x0000001d00187308 */ /* 0x000e220000001000 */
[----:B------:R-:W-:Y:S01]  /*40c0*/  FADD.FTZ R27, -R29, -RZ ;  /* 0x800000ff1d1b7221 */ /* 0x000fe20000010100 */
[----:B------:R-:W-:-:S04]  /*40d0*/  IADD3 R26, PT, PT, R26, 0x7f, -R23 ;  /* 0x0000007f1a1a7810 */ /* 0x000fc80007ffe817 */
[----:B------:R-:W-:Y:S01]  /*40e0*/  IADD3 R21, PT, PT, R26, R21, RZ ;  /* 0x000000151a157210 */ /* 0x000fe20007ffe0ff */
[----:B0-----:R-:W-:-:S04]  /*40f0*/  FFMA R23, R24, R27, 1 ;  /* 0x3f80000018177423 */ /* 0x001fc8000000001b */
[----:B------:R-:W-:-:S04]  /*4100*/  FFMA R23, R24, R23, R24 ;  /* 0x0000001718177223 */ /* 0x000fc80000000018 */
[----:B------:R-:W-:-:S04]  /*4110*/  FFMA R26, R0, R23, RZ ;  /* 0x00000017001a7223 */ /* 0x000fc800000000ff */
[----:B------:R-:W-:-:S04]  /*4120*/  FFMA R24, R27, R26, R0 ;  /* 0x0000001a1b187223 */ /* 0x000fc80000000000 */
[----:B------:R-:W-:-:S04]  /*4130*/  FFMA R24, R23, R24, R26 ;  /* 0x0000001817187223 */ /* 0x000fc8000000001a */
[----:B------:R-:W-:-:S04]  /*4140*/  FFMA R27, R27, R24, R0 ;  /* 0x000000181b1b7223 */ /* 0x000fc80000000000 */
[----:B------:R-:W-:-:S05]  /*4150*/  FFMA R0, R23, R27, R24 ;  /* 0x0000001b17007223 */ /* 0x000fca0000000018 */
[----:B------:R-:W-:-:S04]  /*4160*/  SHF.R.U32.HI R26, RZ, 0x17, R0 ;  /* 0x00000017ff1a7819 */ /* 0x000fc80000011600 */
[----:B------:R-:W-:-:S04]  /*4170*/  LOP3.LUT R26, R26, 0xff, RZ, 0xc0, !PT ;  /* 0x000000ff1a1a7812 */ /* 0x000fc800078ec0ff */
[----:B------:R-:W-:-:S04]  /*4180*/  IADD3 R26, PT, PT, R26, R21, RZ ;  /* 0x000000151a1a7210 */ /* 0x000fc80007ffe0ff */
[----:B------:R-:W-:-:S04]  /*4190*/  IADD3 R28, PT, PT, R26, -0x1, RZ ;  /* 0xffffffff1a1c7810 */ /* 0x000fc80007ffe0ff */
[----:B------:R-:W-:-:S13]  /*41a0*/  ISETP.GE.U32.AND P0, PT, R28, 0xfe, PT ;  /* 0x000000fe1c00780c */ /* 0x000fda0003f06070 */
[----:B------:R-:W-:Y:S05]  /*41b0*/  @!P0 BRA `(.L_x_111) ;  /* 0x0000000000808947 */ /* 0x000fea0003800000 */
[----:B------:R-:W-:-:S13]  /*41c0*/  ISETP.GT.AND P0, PT, R26, 0xfe, PT ;  /* 0x000000fe1a00780c */ /* 0x000fda0003f04270 */
[----:B------:R-:W-:Y:S05]  /*41d0*/  @P0 BRA `(.L_x_112) ;  /* 0x00000000006c0947 */ /* 0x000fea0003800000 */
[----:B------:R-:W-:-:S13]  /*41e0*/  ISETP.GE.AND P0, PT, R26, 0x1, PT ;  /* 0x000000011a00780c */ /* 0x000fda0003f06270 */
[----:B------:R-:W-:Y:S05]  /*41f0*/  @P0 BRA `(.L_x_113) ;  /* 0x0000000000740947 */ /* 0x000fea0003800000 */
[----:B------:R-:W-:Y:S02]  /*4200*/  ISETP.GE.AND P0, PT, R26, -0x18, PT ;  /* 0xffffffe81a00780c */ /* 0x000fe40003f06270 */
[----:B------:R-:W-:-:S11]  /*4210*/  LOP3.LUT R0, R0, 0x80000000, RZ, 0xc0, !PT ;  /* 0x8000000000007812 */ /* 0x000fd600078ec0ff */
[----:B------:R-:W-:Y:S05]  /*4220*/  @!P0 BRA `(.L_x_113) ;  /* 0x0000000000688947 */ /* 0x000fea0003800000 */
[CCC-:B------:R-:W-:Y:S01]  /*4230*/  FFMA.RP R21, R23.reuse, R27.reuse, R24.reuse ;  /* 0x0000001b17157223 */ /* 0x1c0fe20000008018 */
[CCC-:B------:R-:W-:Y:S01]  /*4240*/  FFMA.RM R28, R23.reuse, R27.reuse, R24.reuse ;  /* 0x0000001b171c7223 */ /* 0x1c0fe20000004018 */
[----:B------:R-:W-:Y:S01]  /*4250*/  FFMA.RZ R23, R23, R27, R24 ;  /* 0x0000001b17177223 */ /* 0x000fe2000000c018 */
[C---:B------:R-:W-:Y:S02]  /*4260*/  ISETP.NE.AND P3, PT, R26.reuse, RZ, PT ;  /* 0x000000ff1a00720c */ /* 0x040fe40003f65270 */
[C---:B------:R-:W-:Y:S02]  /*4270*/  ISETP.NE.AND P1, PT, R26.reuse, RZ, PT ;  /* 0x000000ff1a00720c */ /* 0x040fe40003f25270 */
[----:B------:R-:W-:Y:S02]  /*4280*/  LOP3.LUT R23, R23, 0x7fffff, RZ, 0xc0, !PT ;  /* 0x007fffff17177812 */ /* 0x000fe400078ec0ff */
[----:B------:R-:W-:Y:S02]  /*4290*/  FSETP.NEU.FTZ.AND P0, PT, R21, R28, PT ;  /* 0x0000001c1500720b */ /* 0x000fe40003f1d000 */
[----:B------:R-:W-:-:S02]  /*42a0*/  IADD3 R21, PT, PT, R26, 0x20, RZ ;  /* 0x000000201a157810 */ /* 0x000fc40007ffe0ff */
[----:B------:R-:W-:Y:S02]  /*42b0*/  LOP3.LUT R24, R23, 0x800000, RZ, 0xfc, !PT ;  /* 0x0080000017187812 */ /* 0x000fe400078efcff */
[----:B------:R-:W-:Y:S02]  /*42c0*/  IADD3 R26, PT, PT, -R26, RZ, RZ ;  /* 0x000000ff1a1a7210 */ /* 0x000fe40007ffe1ff */
[----:B------:R-:W-:Y:S02]  /*42d0*/  SHF.L.U32 R21, R24, R21, RZ ;  /* 0x0000001518157219 */ /* 0x000fe400000006ff */
[----:B------:R-:W-:Y:S02]  /*42e0*/  SEL R23, R26, RZ, P3 ;  /* 0x000000ff1a177207 */ /* 0x000fe40001800000 */
[----:B------:R-:W-:Y:S02]  /*42f0*/  ISETP.NE.AND P1, PT, R21, RZ, P1 ;  /* 0x000000ff1500720c */ /* 0x000fe40000f25270 */
[----:B------:R-:W-:-:S02]  /*4300*/  SHF.R.U32.HI R24, RZ, R23, R24 ;  /* 0x00000017ff187219 */ /* 0x000fc40000011618 */
[----:B------:R-:W-:Y:S02]  /*4310*/  PLOP3.LUT P0, PT, P0, P1, PT, 0xf8, 0x8f ;  /* 0x00000000008f781c */ /* 0x000fe40000703f70 */
[----:B------:R-:W-:Y:S02]  /*4320*/  SHF.R.U32.HI R23, RZ, 0x1, R24 ;  /* 0x00000001ff177819 */ /* 0x000fe40000011618 */
[----:B------:R-:W-:-:S04]  /*4330*/  SEL R26, RZ, 0x1, !P0 ;  /* 0x00000001ff1a7807 */ /* 0x000fc80004000000 */
[----:B------:R-:W-:-:S04]  /*4340*/  LOP3.LUT R21, R26, 0x1, R23, 0xf8, !PT ;  /* 0x000000011a157812 */ /* 0x000fc800078ef817 */
[----:B------:R-:W-:-:S04]  /*4350*/  LOP3.LUT R24, R21, R24, RZ, 0xc0, !PT ;  /* 0x0000001815187212 */ /* 0x000fc800078ec0ff */
[----:B------:R-:W-:-:S04]  /*4360*/  IADD3 R23, PT, PT, R23, R24, RZ ;  /* 0x0000001817177210 */ /* 0x000fc80007ffe0ff */
[----:B------:R-:W-:Y:S01]  /*4370*/  LOP3.LUT R0, R23, R0, RZ, 0xfc, !PT ;  /* 0x0000000017007212 */ /* 0x000fe200078efcff */
[----:B------:R-:W-:Y:S06]  /*4380*/  BRA `(.L_x_113) ;  /* 0x0000000000107947 */ /* 0x000fec0003800000 */
.L_x_112:
[----:B------:R-:W-:-:S04]  /*4390*/  LOP3.LUT R0, R0, 0x80000000, RZ, 0xc0, !PT ;  /* 0x8000000000007812 */ /* 0x000fc800078ec0ff */
[----:B------:R-:W-:Y:S01]  /*43a0*/  LOP3.LUT R0, R0, 0x7f800000, RZ, 0xfc, !PT ;  /* 0x7f80000000007812 */ /* 0x000fe200078efcff */
[----:B------:R-:W-:Y:S06]  /*43b0*/  BRA `(.L_x_113) ;  /* 0x0000000000047947 */ /* 0x000fec0003800000 */
.L_x_111:
[----:B------:R-:W-:-:S07]  /*43c0*/  LEA R0, R21, R0, 0x17 ;  /* 0x0000000015007211 */ /* 0x000fce00078eb8ff */
.L_x_113:
[----:B------:R-:W-:Y:S05]  /*43d0*/  BSYNC.RECONVERGENT B1 ;  /* 0x0000000000017941 */ /* 0x000fea0003800200 */
.L_x_110:
[----:B------:R-:W-:Y:S05]  /*43e0*/  BRA `(.L_x_114) ;  /* 0x0000000000207947 */ /* 0x000fea0003800000 */
.L_x_109:
[----:B------:R-:W-:-:S04]  /*43f0*/  LOP3.LUT R0, R29, 0x80000000, R0, 0x48, !PT ;  /* 0x800000001d007812 */ /* 0x000fc800078e4800 */
[----:B------:R-:W-:Y:S01]  /*4400*/  LOP3.LUT R0, R0, 0x7f800000, RZ, 0xfc, !PT ;  /* 0x7f80000000007812 */ /* 0x000fe200078efcff */
[----:B------:R-:W-:Y:S06]  /*4410*/  BRA `(.L_x_114) ;  /* 0x0000000000147947 */ /* 0x000fec0003800000 */
.L_x_108:
[----:B------:R-:W-:Y:S01]  /*4420*/  LOP3.LUT R0, R29, 0x80000000, R0, 0x48, !PT ;  /* 0x800000001d007812 */ /* 0x000fe200078e4800 */
[----:B------:R-:W-:Y:S06]  /*4430*/  BRA `(.L_x_114) ;  /* 0x00000000000c7947 */ /* 0x000fec0003800000 */
.L_x_107:
[----:B------:R-:W0:Y:S01]  /*4440*/  MUFU.RSQ R0, -QNAN ;  /* 0xffc0000000007908 */ /* 0x000e220000001400 */
[----:B------:R-:W-:Y:S05]  /*4450*/  BRA `(.L_x_114) ;  /* 0x0000000000047947 */ /* 0x000fea0003800000 */
.L_x_106:
[----:B------:R-:W-:-:S07]  /*4460*/  FADD.FTZ R0, R0, R3 ;  /* 0x0000000300007221 */ /* 0x000fce0000010000 */
.L_x_114:
[----:B------:R-:W-:Y:S05]  /*4470*/  BSYNC.RECONVERGENT B0 ;  /* 0x0000000000007941 */ /* 0x000fea0003800200 */
.L_x_104:
[----:B------:R-:W-:Y:S01]  /*4480*/  HFMA2 R27, -RZ, RZ, 0, 0 ;  /* 0x00000000ff1b7431 */ /* 0x000fe200000001ff */
[----:B------:R-:W-:-:S04]  /*4490*/  MOV R26, R2 ;  /* 0x00000002001a7202 */ /* 0x000fc80000000f00 */
[----:B0-----:R-:W-:Y:S05]  /*44a0*/  RET.REL.NODEC R26 `(_Z10MatrixNormPfS_ii) ;  /* 0xffffffb81ad47950 */ /* 0x001fea0003c3ffff */
.L_x_115:
[----:B------:R-:W-:-:S00]  /*44b0*/  BRA `(.L_x_115) ;  /* 0xfffffffc00fc7947 */ /* 0x000fc0000383ffff */
[----:B------:R-:W-:-:S00]  /*44c0*/  NOP ;  /* 0x0000000000007918 */ /* 0x000fc00000000000 */
        /* <DEDUP_REMOVED lines=11> */
.L_x_117:


//--------------------- .nv.shared.reserved.0     --------------------------
	.section	.nv.shared.reserved.0,"aw",@nobits
	.weak		__nv_reservedSMEM_offset_0_alias
	.size		__nv_reservedSMEM_offset_0_alias, 0, 64
	.other		__nv_reservedSMEM_offset_0_alias,@"STO_CUDA_RESERVED_SHARED STV_DEFAULT"
__nv_reservedSMEM_offset_0_alias:
	.zero		0
	.zero		64


//--------------------- .nv.constant0._Z10MatrixNormPfS_ii --------------------------
	.section	.nv.constant0._Z10MatrixNormPfS_ii,"a",@progbits
	.sectionflags	@""
	.align	4
.nv.constant0._Z10MatrixNormPfS_ii:
	.zero		920


//--------------------- SYMBOLS --------------------------

	.type		.nv.reservedSmem.offset0,@object
	.size		.nv.reservedSmem.offset0,0x4
